	.target	sm_90a

	.elftype	@"ET_EXEC"


//--------------------- .note.nv.tkinfo           --------------------------
	.section	.note.nv.tkinfo,"",@"SHT_NOTE"
	.sectionflags	@"SHF_NOTE_NV_TKINFO"
	.tkinfo
        /*0018*/ 	.word	0x00000002
        /*0030*/ 	.string	""
        /*0030*/ 	.string	"ptxas"
        /*0030*/ 	.string	"Cuda compilation tools, release 13.0, V13.0.88"
        /*0030*/ 	.string	"Build cuda_13.0.r13.0/compiler.36424714_0"
        /*0030*/ 	.string	"-arch sm_90a -m 64 "



//--------------------- .note.nv.cuinfo           --------------------------
	.section	.note.nv.cuinfo,"",@"SHT_NOTE"
	.sectionflags	@"SHF_NOTE_NV_CUINFO"
        /*0018*/ 	.short	0x0002
        /*001a*/ 	.short	0x005a
        /*001c*/ 	.short	0x0082
	.zero		2


//--------------------- .nv.info                  --------------------------
	.section	.nv.info,"",@"SHT_CUDA_INFO"
	.align	4


	//----- nvinfo : EIATTR_REGCOUNT
	.align		4
        /*0000*/ 	.byte	0x04, 0x2f
        /*0002*/ 	.short	(.L_15 - .L_14)
	.align		4
.L_14:
        /*0004*/ 	.word	index@(_ZN7cutlass13device_kernelINS_4gemm6kernel13GemmUniversalIN4cute5tupleIJiiiiEEENS1_10collective13CollectiveMmaINS1_34MainloopSm90TmaGmmaWarpSpecializedILi7ENS5_IJNS4_1CILi1EEESB_SB_EEENS1_35KernelTmaWarpSpecializedCooperativeEEENS5_IJNSA_ILi256EEENSA_ILi128EEESG_EEENS_6half_tENS5_IJlSB_lEEESI_SJ_NS4_8TiledMMAINS4_8MMA_AtomIJNS4_4SM904GMMA26MMA_64x128x16_F32F16F16_SSILNSN_5MajorE0ELSP_0ELNSN_7ScaleInE1ELSQ_1EEEEEENS4_6LayoutINS5_IJNSA_ILi2EEESB_SB_EEENS5_IJSB_NSA_ILi0EEESW_EEEEENS5_IJNS4_10UnderscoreESZ_SZ_EEEEENS4_13SM90_TMA_LOADENS4_14ComposedLayoutINS4_7SwizzleILi3ELi4ELi3EEENS4_18smem_ptr_flag_bitsILi16EEENST_INS5_IJNSA_ILi8EEENSA_ILi64EEEEEENS5_IJS19_SB_EEEEEEEvNS4_8identityES12_S1D_vS1E_EENS_8epilogue10collective6detail29Sm90TmaWarpSpecializedAdapterINS1H_15DefaultEpilogueISI_SJ_SJ_NS1G_6thread17LinearCombinationISI_Li1EffLNS1L_9ScaleType4KindE0ELNS_15FloatRoundStyleE2ESI_EENS1_15EpilogueDefaultEEEEEvvEEEEvNT_6ParamsE)
        /*0008*/ 	.word	0x000000a8


	//----- nvinfo : EIATTR_FRAME_SIZE
	.align		4
.L_15:
        /*000c*/ 	.byte	0x04, 0x11
        /*000e*/ 	.short	(.L_17 - .L_16)
	.align		4
.L_16:
        /*0010*/ 	.word	index@(_ZN7cutlass13device_kernelINS_4gemm6kernel13GemmUniversalIN4cute5tupleIJiiiiEEENS1_10collective13CollectiveMmaINS1_34MainloopSm90TmaGmmaWarpSpecializedILi7ENS5_IJNS4_1CILi1EEESB_SB_EEENS1_35KernelTmaWarpSpecializedCooperativeEEENS5_IJNSA_ILi256EEENSA_ILi128EEESG_EEENS_6half_tENS5_IJlSB_lEEESI_SJ_NS4_8TiledMMAINS4_8MMA_AtomIJNS4_4SM904GMMA26MMA_64x128x16_F32F16F16_SSILNSN_5MajorE0ELSP_0ELNSN_7ScaleInE1ELSQ_1EEEEEENS4_6LayoutINS5_IJNSA_ILi2EEESB_SB_EEENS5_IJSB_NSA_ILi0EEESW_EEEEENS5_IJNS4_10UnderscoreESZ_SZ_EEEEENS4_13SM90_TMA_LOADENS4_14ComposedLayoutINS4_7SwizzleILi3ELi4ELi3EEENS4_18smem_ptr_flag_bitsILi16EEENST_INS5_IJNSA_ILi8EEENSA_ILi64EEEEEENS5_IJS19_SB_EEEEEEEvNS4_8identityES12_S1D_vS1E_EENS_8epilogue10collective6detail29Sm90TmaWarpSpecializedAdapterINS1H_15DefaultEpilogueISI_SJ_SJ_NS1G_6thread17LinearCombinationISI_Li1EffLNS1L_9ScaleType4KindE0ELNS_15FloatRoundStyleE2ESI_EENS1_15EpilogueDefaultEEEEEvvEEEEvNT_6ParamsE)
        /*0014*/ 	.word	0x00000000


	//----- nvinfo : EIATTR_MIN_STACK_SIZE
	.align		4
.L_17:
        /*0018*/ 	.byte	0x04, 0x12
        /*001a*/ 	.short	(.L_19 - .L_18)
	.align		4
.L_18:
        /*001c*/ 	.word	index@(_ZN7cutlass13device_kernelINS_4gemm6kernel13GemmUniversalIN4cute5tupleIJiiiiEEENS1_10collective13CollectiveMmaINS1_34MainloopSm90TmaGmmaWarpSpecializedILi7ENS5_IJNS4_1CILi1EEESB_SB_EEENS1_35KernelTmaWarpSpecializedCooperativeEEENS5_IJNSA_ILi256EEENSA_ILi128EEESG_EEENS_6half_tENS5_IJlSB_lEEESI_SJ_NS4_8TiledMMAINS4_8MMA_AtomIJNS4_4SM904GMMA26MMA_64x128x16_F32F16F16_SSILNSN_5MajorE0ELSP_0ELNSN_7ScaleInE1ELSQ_1EEEEEENS4_6LayoutINS5_IJNSA_ILi2EEESB_SB_EEENS5_IJSB_NSA_ILi0EEESW_EEEEENS5_IJNS4_10UnderscoreESZ_SZ_EEEEENS4_13SM90_TMA_LOADENS4_14ComposedLayoutINS4_7SwizzleILi3ELi4ELi3EEENS4_18smem_ptr_flag_bitsILi16EEENST_INS5_IJNSA_ILi8EEENSA_ILi64EEEEEENS5_IJS19_SB_EEEEEEEvNS4_8identityES12_S1D_vS1E_EENS_8epilogue10collective6detail29Sm90TmaWarpSpecializedAdapterINS1H_15DefaultEpilogueISI_SJ_SJ_NS1G_6thread17LinearCombinationISI_Li1EffLNS1L_9ScaleType4KindE0ELNS_15FloatRoundStyleE2ESI_EENS1_15EpilogueDefaultEEEEEvvEEEEvNT_6ParamsE)
        /*0020*/ 	.word	0x00000000
.L_19:


//--------------------- .nv.compat                --------------------------
	.section	.nv.compat,"",@"SHT_CUDA_COMPAT_INFO"
	.align	4
        /*0000*/ 	.byte	0x02, 0x09, 0x01, 0x00, 0x02, 0x02, 0x04, 0x00, 0x02, 0x05, 0x05, 0x00, 0x03, 0x07, 0x01, 0x01
        /*0010*/ 	.byte	0x02, 0x03, 0x01, 0x00, 0x02, 0x06, 0x01, 0x00, 0x04, 0x0b, 0x08, 0x00, 0x00, 0x00, 0x00, 0x00
        /*0020*/ 	.byte	0x00, 0x00, 0x00, 0x00


//--------------------- .nv.info._ZN7cutlass13device_kernelINS_4gemm6kernel13GemmUniversalIN4cute5tupleIJiiiiEEENS1_10collective13CollectiveMmaINS1_34MainloopSm90TmaGmmaWarpSpecializedILi7ENS5_IJNS4_1CILi1EEESB_SB_EEENS1_35KernelTmaWarpSpecializedCooperativeEEENS5_IJNSA_ILi256EEENSA_ILi128EEESG_EEENS_6half_tENS5_IJlSB_lEEESI_SJ_NS4_8TiledMMAINS4_8MMA_AtomIJNS4_4SM904GMMA26MMA_64x128x16_F32F16F16_SSILNSN_5MajorE0ELSP_0ELNSN_7ScaleInE1ELSQ_1EEEEEENS4_6LayoutINS5_IJNSA_ILi2EEESB_SB_EEENS5_IJSB_NSA_ILi0EEESW_EEEEENS5_IJNS4_10UnderscoreESZ_SZ_EEEEENS4_13SM90_TMA_LOADENS4_14ComposedLayoutINS4_7SwizzleILi3ELi4ELi3EEENS4_18smem_ptr_flag_bitsILi16EEENST_INS5_IJNSA_ILi8EEENSA_ILi64EEEEEENS5_IJS19_SB_EEEEEEEvNS4_8identityES12_S1D_vS1E_EENS_8epilogue10collective6detail29Sm90TmaWarpSpecializedAdapterINS1H_15DefaultEpilogueISI_SJ_SJ_NS1G_6thread17LinearCombinationISI_Li1EffLNS1L_9ScaleType4KindE0ELNS_15FloatRoundStyleE2ESI_EENS1_15EpilogueDefaultEEEEEvvEEEEvNT_6ParamsE --------------------------
	.section	.nv.info._ZN7cutlass13device_kernelINS_4gemm6kernel13GemmUniversalIN4cute5tupleIJiiiiEEENS1_10collective13CollectiveMmaINS1_34MainloopSm90TmaGmmaWarpSpecializedILi7ENS5_IJNS4_1CILi1EEESB_SB_EEENS1_35KernelTmaWarpSpecializedCooperativeEEENS5_IJNSA_ILi256EEENSA_ILi128EEESG_EEENS_6half_tENS5_IJlSB_lEEESI_SJ_NS4_8TiledMMAINS4_8MMA_AtomIJNS4_4SM904GMMA26MMA_64x128x16_F32F16F16_SSILNSN_5MajorE0ELSP_0ELNSN_7ScaleInE1ELSQ_1EEEEEENS4_6LayoutINS5_IJNSA_ILi2EEESB_SB_EEENS5_IJSB_NSA_ILi0EEESW_EEEEENS5_IJNS4_10UnderscoreESZ_SZ_EEEEENS4_13SM90_TMA_LOADENS4_14ComposedLayoutINS4_7SwizzleILi3ELi4ELi3EEENS4_18smem_ptr_flag_bitsILi16EEENST_INS5_IJNSA_ILi8EEENSA_ILi64EEEEEENS5_IJS19_SB_EEEEEEEvNS4_8identityES12_S1D_vS1E_EENS_8epilogue10collective6detail29Sm90TmaWarpSpecializedAdapterINS1H_15DefaultEpilogueISI_SJ_SJ_NS1G_6thread17LinearCombinationISI_Li1EffLNS1L_9ScaleType4KindE0ELNS_15FloatRoundStyleE2ESI_EENS1_15EpilogueDefaultEEEEEvvEEEEvNT_6ParamsE,"",@"SHT_CUDA_INFO"
	.sectionflags	@""
	.align	4


	//----- nvinfo : EIATTR_CUDA_API_VERSION
	.align		4
        /*0000*/ 	.byte	0x04, 0x37
        /*0002*/ 	.short	(.L_21 - .L_20)
.L_20:
        /*0004*/ 	.word	0x00000082


	//----- nvinfo : EIATTR_KPARAM_INFO
	.align		4
.L_21:
        /*0008*/ 	.byte	0x04, 0x17
        /*000a*/ 	.short	(.L_23 - .L_22)
.L_22:
        /*000c*/ 	.word	0x00000000
        /*0010*/ 	.short	0x0000
        /*0012*/ 	.short	0x0070
        /*0014*/ 	.byte	0x00, 0xf0, 0x01, 0x10


	//----- nvinfo : EIATTR_SPARSE_MMA_MASK
	.align		4
.L_23:
        /*0018*/ 	.byte	0x03, 0x50
        /*001a*/ 	.short	0x0000


	//----- nvinfo : EIATTR_MAXREG_COUNT
	.align		4
        /*001c*/ 	.byte	0x03, 0x1b
        /*001e*/ 	.short	0x00a8


	//----- nvinfo : EIATTR_NUM_BARRIERS
	.align		4
        /*0020*/ 	.byte	0x02, 0x4c
        /*0022*/ 	.byte	0x01
	.zero		1


	//----- nvinfo : EIATTR_EXTERNS
	.align		4
        /*0024*/ 	.byte	0x04, 0x0f
        /*0026*/ 	.short	(.L_25 - .L_24)


	//   ....[0]....
	.align		4
.L_24:
        /*0028*/ 	.word	index@(__assertfail)


	//----- nvinfo : EIATTR_MERCURY_ISA_VERSION
	.align		4
.L_25:
        /*002c*/ 	.byte	0x03, 0x5f
        /*002e*/ 	.short	0x0101


	//----- nvinfo : EIATTR_INT_WARP_WIDE_INSTR_OFFSETS
	.align		4
        /*0030*/ 	.byte	0x04, 0x31
        /*0032*/ 	.short	(.L_27 - .L_26)


	//   ....[0]....
.L_26:
        /*0034*/ 	.word	0x00000410


	//   ....[1]....
        /*0038*/ 	.word	0x00000440


	//   ....[2]....
        /*003c*/ 	.word	0x00000520


	//----- nvinfo : EIATTR_COOP_GROUP_MASK_REGIDS
	.align		4
.L_27:
        /*0040*/ 	.byte	0x04, 0x29
        /*0042*/ 	.short	(.L_29 - .L_28)


	//   ....[0]....
.L_28:
        /*0044*/ 	.word	0xffffffff


	//   ....[1]....
        /*0048*/ 	.word	0xffffffff


	//   ....[2]....
        /*004c*/ 	.word	0xffffffff


	//   ....[3]....
        /*0050*/ 	.word	0xffffffff


	//   ....[4]....
        /*0054*/ 	.word	0xffffffff


	//----- nvinfo : EIATTR_COOP_GROUP_INSTR_OFFSETS
	.align		4
.L_29:
        /*0058*/ 	.byte	0x04, 0x28
        /*005a*/ 	.short	(.L_31 - .L_30)


	//   ....[0]....
.L_30:
        /*005c*/ 	.word	0x00000060


	//   ....[1]....
        /*0060*/ 	.word	0x00000070


	//   ....[2]....
        /*0064*/ 	.word	0x00000130


	//   ....[3]....
        /*0068*/ 	.word	0x00000320


	//   ....[4]....
        /*006c*/ 	.word	0x00000fd0


	//----- nvinfo : EIATTR_REG_RECONFIG
	.align		4
.L_31:
        /*0070*/ 	.byte	0x01, 0x54
	.zero		2


	//----- nvinfo : EIATTR_SYSCALL_OFFSETS
	.align		4
        /*0074*/ 	.byte	0x04, 0x46
        /*0076*/ 	.short	(.L_33 - .L_32)


	//   ....[0]....
.L_32:
        /*0078*/ 	.word	0x00001190


	//----- nvinfo : EIATTR_MBARRIER_INSTR_OFFSETS
	.align		4
.L_33:
        /*007c*/ 	.byte	0x04, 0x39
        /*007e*/ 	.short	(.L_35 - .L_34)


	//   ....[0]....
.L_34:
        /*0080*/ 	.word	0x00000230
        /*0084*/ 	.word	0x000000ff
        /*0088*/ 	.word	0x00000000
        /*008c*/ 	.short	0x0100
        /*008e*/ 	.byte	0x08
	.zero		1


	//   ....[1]....
        /*0090*/ 	.word	0x00000240
        /*0094*/ 	.word	0x000000ff
        /*0098*/ 	.word	0x00000038
        /*009c*/ 	.short	0x0100
        /*009e*/ 	.byte	0x08
	.zero		1


	//   ....[2]....
        /*00a0*/ 	.word	0x00000250
        /*00a4*/ 	.word	0x000000ff
        /*00a8*/ 	.word	0x00000008
        /*00ac*/ 	.short	0x0100
        /*00ae*/ 	.byte	0x08
	.zero		1


	//   ....[3]....
        /*00b0*/ 	.word	0x00000260
        /*00b4*/ 	.word	0x000000ff
        /*00b8*/ 	.word	0x00000040
        /*00bc*/ 	.short	0x0100
        /*00be*/ 	.byte	0x08
	.zero		1


	//   ....[4]....
        /*00c0*/ 	.word	0x00000270
        /*00c4*/ 	.word	0x000000ff
        /*00c8*/ 	.word	0x00000010
        /*00cc*/ 	.short	0x0100
        /*00ce*/ 	.byte	0x08
	.zero		1


	//   ....[5]....
        /*00d0*/ 	.word	0x00000280
        /*00d4*/ 	.word	0x000000ff
        /*00d8*/ 	.word	0x00000048
        /*00dc*/ 	.short	0x0100
        /*00de*/ 	.byte	0x08
	.zero		1


	//   ....[6]....
        /*00e0*/ 	.word	0x00000290
        /*00e4*/ 	.word	0x000000ff
        /*00e8*/ 	.word	0x00000018
        /*00ec*/ 	.short	0x0100
        /*00ee*/ 	.byte	0x08
	.zero		1


	//   ....[7]....
        /*00f0*/ 	.word	0x000002a0
        /*00f4*/ 	.word	0x000000ff
        /*00f8*/ 	.word	0x00000050
        /*00fc*/ 	.short	0x0100
        /*00fe*/ 	.byte	0x08
	.zero		1


	//   ....[8]....
        /*0100*/ 	.word	0x000002b0
        /*0104*/ 	.word	0x000000ff
        /*0108*/ 	.word	0x00000020
        /*010c*/ 	.short	0x0100
        /*010e*/ 	.byte	0x08
	.zero		1


	//   ....[9]....
        /*0110*/ 	.word	0x000002c0
        /*0114*/ 	.word	0x000000ff
        /*0118*/ 	.word	0x00000058
        /*011c*/ 	.short	0x0100
        /*011e*/ 	.byte	0x08
	.zero		1


	//   ....[10]....
        /*0120*/ 	.word	0x000002d0
        /*0124*/ 	.word	0x000000ff
        /*0128*/ 	.word	0x00000028
        /*012c*/ 	.short	0x0100
        /*012e*/ 	.byte	0x08
	.zero		1


	//   ....[11]....
        /*0130*/ 	.word	0x000002e0
        /*0134*/ 	.word	0x000000ff
        /*0138*/ 	.word	0x00000060
        /*013c*/ 	.short	0x0100
        /*013e*/ 	.byte	0x08
	.zero		1


	//   ....[12]....
        /*0140*/ 	.word	0x000002f0
        /*0144*/ 	.word	0x000000ff
        /*0148*/ 	.word	0x00000030
        /*014c*/ 	.short	0x0100
        /*014e*/ 	.byte	0x08
	.zero		1


	//   ....[13]....
        /*0150*/ 	.word	0x00000300
        /*0154*/ 	.word	0x000000ff
        /*0158*/ 	.word	0x00000068
        /*015c*/ 	.short	0x0100
        /*015e*/ 	.byte	0x08
	.zero		1


	//   ....[14]....
        /*0160*/ 	.word	0x00000590
        /*0164*/ 	.word	0x000000ff
        /*0168*/ 	.word	0x00000080
        /*016c*/ 	.short	0x0100
        /*016e*/ 	.byte	0x06
	.zero		1


	//   ....[15]....
        /*0170*/ 	.word	0x000005f0
        /*0174*/ 	.word	0x000000ff
        /*0178*/ 	.word	0x00000088
        /*017c*/ 	.short	0x0100
        /*017e*/ 	.byte	0x06
	.zero		1


	//   ....[16]....
        /*0180*/ 	.word	0x00001210
        /*0184*/ 	.word	0x00000003
        /*0188*/ 	.word	0x00000000
        /*018c*/ 	.short	0x010a
        /*018e*/ 	.byte	0x3f
	.zero		1


	//   ....[17]....
        /*0190*/ 	.word	0x00001250
        /*0194*/ 	.word	0x00000003
        /*0198*/ 	.word	0x00000000
        /*019c*/ 	.short	0x010a
        /*019e*/ 	.byte	0x3f
	.zero		1


	//   ....[18]....
        /*01a0*/ 	.word	0x00001a40
        /*01a4*/ 	.word	0x000000ff
        /*01a8*/ 	.word	0x00000000
        /*01ac*/ 	.short	0x010a
        /*01ae*/ 	.byte	0x09
	.zero		1


	//   ....[19]....
        /*01b0*/ 	.word	0x00001a80
        /*01b4*/ 	.word	0x000000ff
        /*01b8*/ 	.word	0x00000000
        /*01bc*/ 	.short	0x010a
        /*01be*/ 	.byte	0x09
	.zero		1


	//   ....[20]....
        /*01c0*/ 	.word	0x00002130
        /*01c4*/ 	.word	0x000000ff
        /*01c8*/ 	.word	0x00000000
        /*01cc*/ 	.short	0x0101
        /*01ce*/ 	.byte	0x08
	.zero		1


	//   ....[21]....
        /*01d0*/ 	.word	0x00002350
        /*01d4*/ 	.word	0x000000ff
        /*01d8*/ 	.word	0x00000000
        /*01dc*/ 	.short	0x0101
        /*01de*/ 	.byte	0x04
	.zero		1


	//   ....[22]....
        /*01e0*/ 	.word	0x0000bc20
        /*01e4*/ 	.word	0x0000000e
        /*01e8*/ 	.word	0x00000038
        /*01ec*/ 	.short	0x010a
        /*01ee*/ 	.byte	0x3f
	.zero		1


	//   ....[23]....
        /*01f0*/ 	.word	0x0000c0c0
        /*01f4*/ 	.word	0x00000006
        /*01f8*/ 	.word	0x00000088
        /*01fc*/ 	.short	0x0101
        /*01fe*/ 	.byte	0x3f
	.zero		1


	//   ....[24]....
        /*0200*/ 	.word	0x0000c7b0
        /*0204*/ 	.word	0x00000007
        /*0208*/ 	.word	0x00000000
        /*020c*/ 	.short	0x010a
        /*020e*/ 	.byte	0x3f
	.zero		1


	//   ....[25]....
        /*0210*/ 	.word	0x0000c830
        /*0214*/ 	.word	0x00000009
        /*0218*/ 	.word	0x00000000
        /*021c*/ 	.short	0x010a
        /*021e*/ 	.byte	0x3f
	.zero		1


	//   ....[26]....
        /*0220*/ 	.word	0x0000c8c0
        /*0224*/ 	.word	0x00000006
        /*0228*/ 	.word	0x00000000
        /*022c*/ 	.short	0x010a
        /*022e*/ 	.byte	0x3f
	.zero		1


	//   ....[27]....
        /*0230*/ 	.word	0x0000c950
        /*0234*/ 	.word	0x00000009
        /*0238*/ 	.word	0x00000000
        /*023c*/ 	.short	0x010a
        /*023e*/ 	.byte	0x3f
	.zero		1


	//   ....[28]....
        /*0240*/ 	.word	0x0000c9e0
        /*0244*/ 	.word	0x00000006
        /*0248*/ 	.word	0x00000000
        /*024c*/ 	.short	0x010a
        /*024e*/ 	.byte	0x3f
	.zero		1


	//   ....[29]....
        /*0250*/ 	.word	0x0000ca70
        /*0254*/ 	.word	0x00000009
        /*0258*/ 	.word	0x00000000
        /*025c*/ 	.short	0x010a
        /*025e*/ 	.byte	0x3f
	.zero		1


	//   ....[30]....
        /*0260*/ 	.word	0x0000cb00
        /*0264*/ 	.word	0x00000003
        /*0268*/ 	.word	0x00000000
        /*026c*/ 	.short	0x010a
        /*026e*/ 	.byte	0x3f
	.zero		1


	//   ....[31]....
        /*0270*/ 	.word	0x0000cb60
        /*0274*/ 	.word	0x00000003
        /*0278*/ 	.word	0x00000000
        /*027c*/ 	.short	0x010a
        /*027e*/ 	.byte	0x3f
	.zero		1


	//   ....[32]....
        /*0280*/ 	.word	0x0000cbc0
        /*0284*/ 	.word	0x00000004
        /*0288*/ 	.word	0x00000000
        /*028c*/ 	.short	0x010a
        /*028e*/ 	.byte	0x3f
	.zero		1


	//   ....[33]....
        /*0290*/ 	.word	0x0000cc90
        /*0294*/ 	.word	0x0000000e
        /*0298*/ 	.word	0x00000038
        /*029c*/ 	.short	0x010a
        /*029e*/ 	.byte	0x3f
	.zero		1


	//   ....[34]....
        /*02a0*/ 	.word	0x0000cd60
        /*02a4*/ 	.word	0x00000007
        /*02a8*/ 	.word	0x00000000
        /*02ac*/ 	.short	0x010a
        /*02ae*/ 	.byte	0x3f
	.zero		1


	//   ....[35]....
        /*02b0*/ 	.word	0x0000cdb0
        /*02b4*/ 	.word	0x00000009
        /*02b8*/ 	.word	0x00000000
        /*02bc*/ 	.short	0x010a
        /*02be*/ 	.byte	0x3f
	.zero		1


	//   ....[36]....
        /*02c0*/ 	.word	0x0000ce00
        /*02c4*/ 	.word	0x00000006
        /*02c8*/ 	.word	0x00000000
        /*02cc*/ 	.short	0x010a
        /*02ce*/ 	.byte	0x3f
	.zero		1


	//   ....[37]....
        /*02d0*/ 	.word	0x0000ce50
        /*02d4*/ 	.word	0x00000009
        /*02d8*/ 	.word	0x00000000
        /*02dc*/ 	.short	0x010a
        /*02de*/ 	.byte	0x3f
	.zero		1


	//   ....[38]....
        /*02e0*/ 	.word	0x0000cea0
        /*02e4*/ 	.word	0x00000006
        /*02e8*/ 	.word	0x00000000
        /*02ec*/ 	.short	0x010a
        /*02ee*/ 	.byte	0x3f
	.zero		1


	//   ....[39]....
        /*02f0*/ 	.word	0x0000cef0
        /*02f4*/ 	.word	0x00000009
        /*02f8*/ 	.word	0x00000000
        /*02fc*/ 	.short	0x010a
        /*02fe*/ 	.byte	0x3f
	.zero		1


	//----- nvinfo : EIATTR_NUM_MBARRIERS
	.align		4
.L_35:
        /*0300*/ 	.byte	0x03, 0x38
        /*0302*/ 	.short	0x0010


	//----- nvinfo : EIATTR_EXIT_INSTR_OFFSETS
	.align		4
        /*0304*/ 	.byte	0x04, 0x1c
        /*0306*/ 	.short	(.L_37 - .L_36)


	//   ....[0]....
.L_36:
        /*0308*/ 	.word	0x00000640


	//   ....[1]....
        /*030c*/ 	.word	0x00000f00


	//   ....[2]....
        /*0310*/ 	.word	0x0000b290


	//   ....[3]....
        /*0314*/ 	.word	0x0000b8c0


	//   ....[4]....
        /*0318*/ 	.word	0x0000cb50


	//----- nvinfo : EIATTR_MAX_THREADS
	.align		4
.L_37:
        /*031c*/ 	.byte	0x04, 0x05
        /*031e*/ 	.short	(.L_39 - .L_38)
.L_38:
        /*0320*/ 	.word	0x00000180
        /*0324*/ 	.word	0x00000001
        /*0328*/ 	.word	0x00000001


	//----- nvinfo : EIATTR_CRS_STACK_SIZE
	.align		4
.L_39:
        /*032c*/ 	.byte	0x04, 0x1e
        /*032e*/ 	.short	(.L_41 - .L_40)
.L_40:
        /*0330*/ 	.word	0x00000000


	//----- nvinfo : EIATTR_CBANK_PARAM_SIZE
	.align		4
.L_41:
        /*0334*/ 	.byte	0x03, 0x19
        /*0336*/ 	.short	0x0470


	//----- nvinfo : EIATTR_PARAM_CBANK
	.align		4
        /*0338*/ 	.byte	0x04, 0x0a
        /*033a*/ 	.short	(.L_43 - .L_42)
	.align		4
.L_42:
        /*033c*/ 	.word	index@(.nv.constant0._ZN7cutlass13device_kernelINS_4gemm6kernel13GemmUniversalIN4cute5tupleIJiiiiEEENS1_10collective13CollectiveMmaINS1_34MainloopSm90TmaGmmaWarpSpecializedILi7ENS5_IJNS4_1CILi1EEESB_SB_EEENS1_35KernelTmaWarpSpecializedCooperativeEEENS5_IJNSA_ILi256EEENSA_ILi128EEESG_EEENS_6half_tENS5_IJlSB_lEEESI_SJ_NS4_8TiledMMAINS4_8MMA_AtomIJNS4_4SM904GMMA26MMA_64x128x16_F32F16F16_SSILNSN_5MajorE0ELSP_0ELNSN_7ScaleInE1ELSQ_1EEEEEENS4_6LayoutINS5_IJNSA_ILi2EEESB_SB_EEENS5_IJSB_NSA_ILi0EEESW_EEEEENS5_IJNS4_10UnderscoreESZ_SZ_EEEEENS4_13SM90_TMA_LOADENS4_14ComposedLayoutINS4_7SwizzleILi3ELi4ELi3EEENS4_18smem_ptr_flag_bitsILi16EEENST_INS5_IJNSA_ILi8EEENSA_ILi64EEEEEENS5_IJS19_SB_EEEEEEEvNS4_8identityES12_S1D_vS1E_EENS_8epilogue10collective6detail29Sm90TmaWarpSpecializedAdapterINS1H_15DefaultEpilogueISI_SJ_SJ_NS1G_6thread17LinearCombinationISI_Li1EffLNS1L_9ScaleType4KindE0ELNS_15FloatRoundStyleE2ESI_EENS1_15EpilogueDefaultEEEEEvvEEEEvNT_6ParamsE)
        /*0340*/ 	.short	0x0210
        /*0342*/ 	.short	0x0470


	//----- nvinfo : EIATTR_SW_WAR
	.align		4
.L_43:
        /*0344*/ 	.byte	0x04, 0x36
        /*0346*/ 	.short	(.L_45 - .L_44)
.L_44:
        /*0348*/ 	.word	0x00000008
.L_45:


//--------------------- .nv.callgraph             --------------------------
	.section	.nv.callgraph,"",@"SHT_CUDA_CALLGRAPH"
	.align	4
	.sectionentsize	8
	.align		4
        /*0000*/ 	.word	0x00000000
	.align		4
        /*0004*/ 	.word	0xffffffff
	.align		4
        /*0008*/ 	.word	index@(_ZN7cutlass13device_kernelINS_4gemm6kernel13GemmUniversalIN4cute5tupleIJiiiiEEENS1_10collective13CollectiveMmaINS1_34MainloopSm90TmaGmmaWarpSpecializedILi7ENS5_IJNS4_1CILi1EEESB_SB_EEENS1_35KernelTmaWarpSpecializedCooperativeEEENS5_IJNSA_ILi256EEENSA_ILi128EEESG_EEENS_6half_tENS5_IJlSB_lEEESI_SJ_NS4_8TiledMMAINS4_8MMA_AtomIJNS4_4SM904GMMA26MMA_64x128x16_F32F16F16_SSILNSN_5MajorE0ELSP_0ELNSN_7ScaleInE1ELSQ_1EEEEEENS4_6LayoutINS5_IJNSA_ILi2EEESB_SB_EEENS5_IJSB_NSA_ILi0EEESW_EEEEENS5_IJNS4_10UnderscoreESZ_SZ_EEEEENS4_13SM90_TMA_LOADENS4_14ComposedLayoutINS4_7SwizzleILi3ELi4ELi3EEENS4_18smem_ptr_flag_bitsILi16EEENST_INS5_IJNSA_ILi8EEENSA_ILi64EEEEEENS5_IJS19_SB_EEEEEEEvNS4_8identityES12_S1D_vS1E_EENS_8epilogue10collective6detail29Sm90TmaWarpSpecializedAdapterINS1H_15DefaultEpilogueISI_SJ_SJ_NS1G_6thread17LinearCombinationISI_Li1EffLNS1L_9ScaleType4KindE0ELNS_15FloatRoundStyleE2ESI_EENS1_15EpilogueDefaultEEEEEvvEEEEvNT_6ParamsE)
	.align		4
        /*000c*/ 	.word	index@(__assertfail)
	.align		4
        /*0010*/ 	.word	0x00000000
	.align		4
        /*0014*/ 	.word	0xfffffffe
	.align		4
        /*0018*/ 	.word	0x00000000
	.align		4
        /*001c*/ 	.word	0xfffffffd
	.align		4
        /*0020*/ 	.word	0x00000000
	.align		4
        /*0024*/ 	.word	0xfffffffc


//--------------------- .nv.constant4             --------------------------
	.section	.nv.constant4,"a",@progbits
	.align	8
	.align		8
.nv.constant4:
        /*0000*/ 	.dword	__assertfail
	.align		8
        /*0008*/ 	.dword	__unnamed_1
	.align		8
        /*0010*/ 	.dword	_ZN40_INTERNAL_279697c4_4_k_cu_12e66d64_172374cuda3std3__45__cpo5beginE
	.align		8
        /*0018*/ 	.dword	_ZN40_INTERNAL_279697c4_4_k_cu_12e66d64_172374cuda3std3__45__cpo3endE
	.align		8
        /*0020*/ 	.dword	_ZN40_INTERNAL_279697c4_4_k_cu_12e66d64_172374cuda3std3__45__cpo6cbeginE
	.align		8
        /*0028*/ 	.dword	_ZN40_INTERNAL_279697c4_4_k_cu_12e66d64_172374cuda3std3__45__cpo4cendE
	.align		8
        /*0030*/ 	.dword	_ZN40_INTERNAL_279697c4_4_k_cu_12e66d64_172374cuda3std3__442_GLOBAL__N__279697c4_4_k_cu_12e66d64_172376ignoreE
	.align		8
        /*0038*/ 	.dword	_ZN40_INTERNAL_279697c4_4_k_cu_12e66d64_172374cuda3std3__419piecewise_constructE
	.align		8
        /*0040*/ 	.dword	_ZN40_INTERNAL_279697c4_4_k_cu_12e66d64_172374cuda3std3__48in_placeE
	.align		8
        /*0048*/ 	.dword	_ZN40_INTERNAL_279697c4_4_k_cu_12e66d64_172374cuda3std6ranges3__45__cpo4swapE
	.align		8
        /*0050*/ 	.dword	_ZN40_INTERNAL_279697c4_4_k_cu_12e66d64_172374cuda3std6ranges3__45__cpo9iter_moveE
	.align		8
        /*0058*/ 	.dword	_ZN40_INTERNAL_279697c4_4_k_cu_12e66d64_172374cute7productE
	.align		8
        /*0060*/ 	.dword	_ZN40_INTERNAL_279697c4_4_k_cu_12e66d64_172374cute1_E
	.align		8
        /*0068*/ 	.dword	$str$22
	.align		8
        /*0070*/ 	.dword	$str$23


//--------------------- .text._ZN7cutlass13device_kernelINS_4gemm6kernel13GemmUniversalIN4cute5tupleIJiiiiEEENS1_10collective13CollectiveMmaINS1_34MainloopSm90TmaGmmaWarpSpecializedILi7ENS5_IJNS4_1CILi1EEESB_SB_EEENS1_35KernelTmaWarpSpecializedCooperativeEEENS5_IJNSA_ILi256EEENSA_ILi128EEESG_EEENS_6half_tENS5_IJlSB_lEEESI_SJ_NS4_8TiledMMAINS4_8MMA_AtomIJNS4_4SM904GMMA26MMA_64x128x16_F32F16F16_SSILNSN_5MajorE0ELSP_0ELNSN_7ScaleInE1ELSQ_1EEEEEENS4_6LayoutINS5_IJNSA_ILi2EEESB_SB_EEENS5_IJSB_NSA_ILi0EEESW_EEEEENS5_IJNS4_10UnderscoreESZ_SZ_EEEEENS4_13SM90_TMA_LOADENS4_14ComposedLayoutINS4_7SwizzleILi3ELi4ELi3EEENS4_18smem_ptr_flag_bitsILi16EEENST_INS5_IJNSA_ILi8EEENSA_ILi64EEEEEENS5_IJS19_SB_EEEEEEEvNS4_8identityES12_S1D_vS1E_EENS_8epilogue10collective6detail29Sm90TmaWarpSpecializedAdapterINS1H_15DefaultEpilogueISI_SJ_SJ_NS1G_6thread17LinearCombinationISI_Li1EffLNS1L_9ScaleType4KindE0ELNS_15FloatRoundStyleE2ESI_EENS1_15EpilogueDefaultEEEEEvvEEEEvNT_6ParamsE --------------------------
	.section	.text._ZN7cutlass13device_kernelINS_4gemm6kernel13GemmUniversalIN4cute5tupleIJiiiiEEENS1_10collective13CollectiveMmaINS1_34MainloopSm90TmaGmmaWarpSpecializedILi7ENS5_IJNS4_1CILi1EEESB_SB_EEENS1_35KernelTmaWarpSpecializedCooperativeEEENS5_IJNSA_ILi256EEENSA_ILi128EEESG_EEENS_6half_tENS5_IJlSB_lEEESI_SJ_NS4_8TiledMMAINS4_8MMA_AtomIJNS4_4SM904GMMA26MMA_64x128x16_F32F16F16_SSILNSN_5MajorE0ELSP_0ELNSN_7ScaleInE1ELSQ_1EEEEEENS4_6LayoutINS5_IJNSA_ILi2EEESB_SB_EEENS5_IJSB_NSA_ILi0EEESW_EEEEENS5_IJNS4_10UnderscoreESZ_SZ_EEEEENS4_13SM90_TMA_LOADENS4_14ComposedLayoutINS4_7SwizzleILi3ELi4ELi3EEENS4_18smem_ptr_flag_bitsILi16EEENST_INS5_IJNSA_ILi8EEENSA_ILi64EEEEEENS5_IJS19_SB_EEEEEEEvNS4_8identityES12_S1D_vS1E_EENS_8epilogue10collective6detail29Sm90TmaWarpSpecializedAdapterINS1H_15DefaultEpilogueISI_SJ_SJ_NS1G_6thread17LinearCombinationISI_Li1EffLNS1L_9ScaleType4KindE0ELNS_15FloatRoundStyleE2ESI_EENS1_15EpilogueDefaultEEEEEvvEEEEvNT_6ParamsE,"ax",@progbits
	.align	128
.text._ZN7cutlass13device_kernelINS_4gemm6kernel13GemmUniversalIN4cute5tupleIJiiiiEEENS1_10collective13CollectiveMmaINS1_34MainloopSm90TmaGmmaWarpSpecializedILi7ENS5_IJNS4_1CILi1EEESB_SB_EEENS1_35KernelTmaWarpSpecializedCooperativeEEENS5_IJNSA_ILi256EEENSA_ILi128EEESG_EEENS_6half_tENS5_IJlSB_lEEESI_SJ_NS4_8TiledMMAINS4_8MMA_AtomIJNS4_4SM904GMMA26MMA_64x128x16_F32F16F16_SSILNSN_5MajorE0ELSP_0ELNSN_7ScaleInE1ELSQ_1EEEEEENS4_6LayoutINS5_IJNSA_ILi2EEESB_SB_EEENS5_IJSB_NSA_ILi0EEESW_EEEEENS5_IJNS4_10UnderscoreESZ_SZ_EEEEENS4_13SM90_TMA_LOADENS4_14ComposedLayoutINS4_7SwizzleILi3ELi4ELi3EEENS4_18smem_ptr_flag_bitsILi16EEENST_INS5_IJNSA_ILi8EEENSA_ILi64EEEEEENS5_IJS19_SB_EEEEEEEvNS4_8identityES12_S1D_vS1E_EENS_8epilogue10collective6detail29Sm90TmaWarpSpecializedAdapterINS1H_15DefaultEpilogueISI_SJ_SJ_NS1G_6thread17LinearCombinationISI_Li1EffLNS1L_9ScaleType4KindE0ELNS_15FloatRoundStyleE2ESI_EENS1_15EpilogueDefaultEEEEEvvEEEEvNT_6ParamsE:
        .type           _ZN7cutlass13device_kernelINS_4gemm6kernel13GemmUniversalIN4cute5tupleIJiiiiEEENS1_10collective13CollectiveMmaINS1_34MainloopSm90TmaGmmaWarpSpecializedILi7ENS5_IJNS4_1CILi1EEESB_SB_EEENS1_35KernelTmaWarpSpecializedCooperativeEEENS5_IJNSA_ILi256EEENSA_ILi128EEESG_EEENS_6half_tENS5_IJlSB_lEEESI_SJ_NS4_8TiledMMAINS4_8MMA_AtomIJNS4_4SM904GMMA26MMA_64x128x16_F32F16F16_SSILNSN_5MajorE0ELSP_0ELNSN_7ScaleInE1ELSQ_1EEEEEENS4_6LayoutINS5_IJNSA_ILi2EEESB_SB_EEENS5_IJSB_NSA_ILi0EEESW_EEEEENS5_IJNS4_10UnderscoreESZ_SZ_EEEEENS4_13SM90_TMA_LOADENS4_14ComposedLayoutINS4_7SwizzleILi3ELi4ELi3EEENS4_18smem_ptr_flag_bitsILi16EEENST_INS5_IJNSA_ILi8EEENSA_ILi64EEEEEENS5_IJS19_SB_EEEEEEEvNS4_8identityES12_S1D_vS1E_EENS_8epilogue10collective6detail29Sm90TmaWarpSpecializedAdapterINS1H_15DefaultEpilogueISI_SJ_SJ_NS1G_6thread17LinearCombinationISI_Li1EffLNS1L_9ScaleType4KindE0ELNS_15FloatRoundStyleE2ESI_EENS1_15EpilogueDefaultEEEEEvvEEEEvNT_6ParamsE,@function
        .size           _ZN7cutlass13device_kernelINS_4gemm6kernel13GemmUniversalIN4cute5tupleIJiiiiEEENS1_10collective13CollectiveMmaINS1_34MainloopSm90TmaGmmaWarpSpecializedILi7ENS5_IJNS4_1CILi1EEESB_SB_EEENS1_35KernelTmaWarpSpecializedCooperativeEEENS5_IJNSA_ILi256EEENSA_ILi128EEESG_EEENS_6half_tENS5_IJlSB_lEEESI_SJ_NS4_8TiledMMAINS4_8MMA_AtomIJNS4_4SM904GMMA26MMA_64x128x16_F32F16F16_SSILNSN_5MajorE0ELSP_0ELNSN_7ScaleInE1ELSQ_1EEEEEENS4_6LayoutINS5_IJNSA_ILi2EEESB_SB_EEENS5_IJSB_NSA_ILi0EEESW_EEEEENS5_IJNS4_10UnderscoreESZ_SZ_EEEEENS4_13SM90_TMA_LOADENS4_14ComposedLayoutINS4_7SwizzleILi3ELi4ELi3EEENS4_18smem_ptr_flag_bitsILi16EEENST_INS5_IJNSA_ILi8EEENSA_ILi64EEEEEENS5_IJS19_SB_EEEEEEEvNS4_8identityES12_S1D_vS1E_EENS_8epilogue10collective6detail29Sm90TmaWarpSpecializedAdapterINS1H_15DefaultEpilogueISI_SJ_SJ_NS1G_6thread17LinearCombinationISI_Li1EffLNS1L_9ScaleType4KindE0ELNS_15FloatRoundStyleE2ESI_EENS1_15EpilogueDefaultEEEEEvvEEEEvNT_6ParamsE,(.L_x_326 - _ZN7cutlass13device_kernelINS_4gemm6kernel13GemmUniversalIN4cute5tupleIJiiiiEEENS1_10collective13CollectiveMmaINS1_34MainloopSm90TmaGmmaWarpSpecializedILi7ENS5_IJNS4_1CILi1EEESB_SB_EEENS1_35KernelTmaWarpSpecializedCooperativeEEENS5_IJNSA_ILi256EEENSA_ILi128EEESG_EEENS_6half_tENS5_IJlSB_lEEESI_SJ_NS4_8TiledMMAINS4_8MMA_AtomIJNS4_4SM904GMMA26MMA_64x128x16_F32F16F16_SSILNSN_5MajorE0ELSP_0ELNSN_7ScaleInE1ELSQ_1EEEEEENS4_6LayoutINS5_IJNSA_ILi2EEESB_SB_EEENS5_IJSB_NSA_ILi0EEESW_EEEEENS5_IJNS4_10UnderscoreESZ_SZ_EEEEENS4_13SM90_TMA_LOADENS4_14ComposedLayoutINS4_7SwizzleILi3ELi4ELi3EEENS4_18smem_ptr_flag_bitsILi16EEENST_INS5_IJNSA_ILi8EEENSA_ILi64EEEEEENS5_IJS19_SB_EEEEEEEvNS4_8identityES12_S1D_vS1E_EENS_8epilogue10collective6detail29Sm90TmaWarpSpecializedAdapterINS1H_15DefaultEpilogueISI_SJ_SJ_NS1G_6thread17LinearCombinationISI_Li1EffLNS1L_9ScaleType4KindE0ELNS_15FloatRoundStyleE2ESI_EENS1_15EpilogueDefaultEEEEEvvEEEEvNT_6ParamsE)
        .other          _ZN7cutlass13device_kernelINS_4gemm6kernel13GemmUniversalIN4cute5tupleIJiiiiEEENS1_10collective13CollectiveMmaINS1_34MainloopSm90TmaGmmaWarpSpecializedILi7ENS5_IJNS4_1CILi1EEESB_SB_EEENS1_35KernelTmaWarpSpecializedCooperativeEEENS5_IJNSA_ILi256EEENSA_ILi128EEESG_EEENS_6half_tENS5_IJlSB_lEEESI_SJ_NS4_8TiledMMAINS4_8MMA_AtomIJNS4_4SM904GMMA26MMA_64x128x16_F32F16F16_SSILNSN_5MajorE0ELSP_0ELNSN_7ScaleInE1ELSQ_1EEEEEENS4_6LayoutINS5_IJNSA_ILi2EEESB_SB_EEENS5_IJSB_NSA_ILi0EEESW_EEEEENS5_IJNS4_10UnderscoreESZ_SZ_EEEEENS4_13SM90_TMA_LOADENS4_14ComposedLayoutINS4_7SwizzleILi3ELi4ELi3EEENS4_18smem_ptr_flag_bitsILi16EEENST_INS5_IJNSA_ILi8EEENSA_ILi64EEEEEENS5_IJS19_SB_EEEEEEEvNS4_8identityES12_S1D_vS1E_EENS_8epilogue10collective6detail29Sm90TmaWarpSpecializedAdapterINS1H_15DefaultEpilogueISI_SJ_SJ_NS1G_6thread17LinearCombinationISI_Li1EffLNS1L_9ScaleType4KindE0ELNS_15FloatRoundStyleE2ESI_EENS1_15EpilogueDefaultEEEEEvvEEEEvNT_6ParamsE,@"STO_CUDA_ENTRY STV_DEFAULT"
_ZN7cutlass13device_kernelINS_4gemm6kernel13GemmUniversalIN4cute5tupleIJiiiiEEENS1_10collective13CollectiveMmaINS1_34MainloopSm90TmaGmmaWarpSpecializedILi7ENS5_IJNS4_1CILi1EEESB_SB_EEENS1_35KernelTmaWarpSpecializedCooperativeEEENS5_IJNSA_ILi256EEENSA_ILi128EEESG_EEENS_6half_tENS5_IJlSB_lEEESI_SJ_NS4_8TiledMMAINS4_8MMA_AtomIJNS4_4SM904GMMA26MMA_64x128x16_F32F16F16_SSILNSN_5MajorE0ELSP_0ELNSN_7ScaleInE1ELSQ_1EEEEEENS4_6LayoutINS5_IJNSA_ILi2EEESB_SB_EEENS5_IJSB_NSA_ILi0EEESW_EEEEENS5_IJNS4_10UnderscoreESZ_SZ_EEEEENS4_13SM90_TMA_LOADENS4_14ComposedLayoutINS4_7SwizzleILi3ELi4ELi3EEENS4_18smem_ptr_flag_bitsILi16EEENST_INS5_IJNSA_ILi8EEENSA_ILi64EEEEEENS5_IJS19_SB_EEEEEEEvNS4_8identityES12_S1D_vS1E_EENS_8epilogue10collective6detail29Sm90TmaWarpSpecializedAdapterINS1H_15DefaultEpilogueISI_SJ_SJ_NS1G_6thread17LinearCombinationISI_Li1EffLNS1L_9ScaleType4KindE0ELNS_15FloatRoundStyleE2ESI_EENS1_15EpilogueDefaultEEEEEvvEEEEvNT_6ParamsE:
[----:B------:R-:W0:Y:S01]  /*0000*/  LDC R1, c[0x0][0x28] ;  /* 0x00000a00ff017b82 */ /* 0x000e220000000800 */
[----:B------:R-:W1:Y:S01]  /*0010*/  S2R R18, SR_TID.X ;  /* 0x0000000000127919 */ /* 0x000e620000002100 */
[----:B------:R-:W-:Y:S01]  /*0020*/  ELECT P0, URZ, PT ;  /* 0x00000000003f782f */ /* 0x000fe20003800000 */
[----:B------:R-:W-:Y:S01]  /*0030*/  BSSY B0, `(.L_x_0) ;  /* 0x000000f000007945 */ /* 0x000fe20003800000 */
[--C-:B-1----:R-:W-:Y:S02]  /*0040*/  SHF.R.U32.HI R0, RZ, 0x5, R18.reuse ;  /* 0x00000005ff007819 */ /* 0x102fe40000011612 */
[----:B------:R-:W-:-:S03]  /*0050*/  SHF.R.U32.HI R22, RZ, 0x7, R18 ;  /* 0x00000007ff167819 */ /* 0x000fc60000011612 */
[----:B------:R-:W1:Y:S04]  /*0060*/  SHFL.IDX PT, R5, R0, RZ, 0x1f ;  /* 0x00001fff00057589 */ /* 0x000e6800000e0000 */
[----:B------:R2:W3:Y:S01]  /*0070*/  SHFL.IDX PT, R8, R22, RZ, 0x1f ;  /* 0x00001fff16087589 */ /* 0x0004e200000e0000 */
[----:B-1----:R-:W-:-:S13]  /*0080*/  ISETP.NE.OR P0, PT, R5, RZ, !P0 ;  /* 0x000000ff0500720c */ /* 0x002fda0004705670 */
[----:B0-23--:R-:W-:Y:S05]  /*0090*/  @P0 BRA `(.L_x_1) ;  /* 0x0000000000200947 */ /* 0x00dfea0003800000 */
[----:B------:R-:W-:Y:S02]  /*00a0*/  ULDC.64 UR4, c[0x0][0x198] ;  /* 0x0000660000047ab9 */ /* 0x000fe40000000a00 */
[----:B------:R-:W-:Y:S02]  /*00b0*/  UIADD3 UR6, UP0, UR4, 0xf0, URZ ;  /* 0x000000f004067890 */ /* 0x000fe4000ff1e03f */
[----:B------:R-:W-:Y:S02]  /*00c0*/  UIADD3 UR4, UP1, UR4, 0x1f0, URZ ;  /* 0x000001f004047890 */ /* 0x000fe4000ff3e03f */
[----:B------:R-:W-:Y:S02]  /*00d0*/  UIADD3.X UR7, URZ, UR5, URZ, UP0, !UPT ;  /* 0x000000053f077290 */ /* 0x000fe400087fe43f */
[----:B------:R-:W-:-:S07]  /*00e0*/  UIADD3.X UR5, URZ, UR5, URZ, UP1, !UPT ;  /* 0x000000053f057290 */ /* 0x000fce0008ffe43f */
[----:B------:R0:W-:Y:S02]  /*00f0*/  UTMACCTL.PF [UR6] ;  /* 0x00000000060079b9 */ /* 0x0001e40008040000 */
[----:B------:R0:W-:Y:S02]  /*0100*/  UTMACCTL.PF [UR4] ;  /* 0x00000000040079b9 */ /* 0x0001e40008040000 */
[----:B0-----:R-:W-:Y:S01]  /*0110*/  NOP ;  /* 0x0000000000007918 */ /* 0x001fe20000000000 */
.L_x_1:
[----:B------:R-:W-:Y:S05]  /*0120*/  BSYNC B0 ;  /* 0x0000000000007941 */ /* 0x000fea0003800000 */
.L_x_0:
[----:B------:R-:W0:Y:S02]  /*0130*/  SHFL.IDX PT, R2, R0, RZ, 0x1f ;  /* 0x00001fff00027589 */ /* 0x000e2400000e0000 */
[----:B0-----:R-:W-:-:S13]  /*0140*/  ISETP.NE.AND P0, PT, R2, RZ, PT ;  /* 0x000000ff0200720c */ /* 0x001fda0003f05270 */
[----:B------:R-:W-:Y:S05]  /*0150*/  @P0 BRA `(.L_x_2) ;  /* 0x0000000000700947 */ /* 0x000fea0003800000 */
[----:B------:R-:W0:Y:S01]  /*0160*/  S2UR UR8, SR_CgaCtaId ;  /* 0x00000000000879c3 */ /* 0x000e220000008800 */
[----:B------:R-:W-:Y:S01]  /*0170*/  UMOV UR4, 0x400 ;  /* 0x0000040000047882 */ /* 0x000fe20000000000 */
[----:B------:R-:W-:Y:S01]  /*0180*/  UMOV UR5, 0x1 ;  /* 0x0000000100057882 */ /* 0x000fe20000000000 */
[----:B------:R-:W-:Y:S01]  /*0190*/  UMOV UR6, 0x100 ;  /* 0x0000010000067882 */ /* 0x000fe20000000000 */
[----:B------:R-:W-:Y:S01]  /*01a0*/  ELECT P0, URZ, PT ;  /* 0x00000000003f782f */ /* 0x000fe20003800000 */
[----:B------:R-:W-:-:S04]  /*01b0*/  UIADD3 UR6, -UR6, 0x100000, URZ ;  /* 0x0010000006067890 */ /* 0x000fc8000fffe13f */
[----:B------:R-:W-:Y:S02]  /*01c0*/  USHF.L.U32 UR7, UR6, 0xb, URZ ;  /* 0x0000000b06077899 */ /* 0x000fe4000800063f */
[----:B------:R-:W-:Y:S02]  /*01d0*/  USHF.L.U32 UR6, UR6, 0x1, URZ ;  /* 0x0000000106067899 */ /* 0x000fe4000800063f */
[----:B0-----:R-:W-:Y:S02]  /*01e0*/  ULEA UR8, UR8, UR4, 0x18 ;  /* 0x0000000408087291 */ /* 0x001fe4000f8ec03f */
[----:B------:R-:W-:-:S04]  /*01f0*/  UIADD3 UR4, -UR5, 0x100000, URZ ;  /* 0x0010000005047890 */ /* 0x000fc8000fffe13f */
[----:B------:R-:W-:Y:S02]  /*0200*/  USHF.L.U32 UR5, UR4, 0xb, URZ ;  /* 0x0000000b04057899 */ /* 0x000fe4000800063f */
[----:B------:R-:W-:Y:S01]  /*0210*/  USHF.L.U32 UR4, UR4, 0x1, URZ ;  /* 0x0000000104047899 */ /* 0x000fe2000800063f */
[----:B------:R-:W0:Y:S11]  /*0220*/  FENCE.VIEW.ASYNC.S ;  /* 0x00000000000073c6 */ /* 0x000e360000000000 */
[----:B0-----:R0:W1:Y:S01]  /*0230*/  SYNCS.EXCH.64 URZ, [UR8], UR4 ;  /* 0x00000004083f75b2 */ /* 0x0010620008000100 */
[----:B------:R0:W2:Y:S01]  /*0240*/  SYNCS.EXCH.64 URZ, [UR8+0x38], UR6 ;  /* 0x00003806083f75b2 */ /* 0x0000a20008000100 */
[----:B------:R0:W3:Y:S01]  /*0250*/  SYNCS.EXCH.64 URZ, [UR8+0x8], UR4 ;  /* 0x00000804083f75b2 */ /* 0x0000e20008000100 */
[----:B------:R0:W4:Y:S01]  /*0260*/  SYNCS.EXCH.64 URZ, [UR8+0x40], UR6 ;  /* 0x00004006083f75b2 */ /* 0x0001220008000100 */
[----:B------:R0:W0:Y:S01]  /*0270*/  SYNCS.EXCH.64 URZ, [UR8+0x10], UR4 ;  /* 0x00001004083f75b2 */ /* 0x0000220008000100 */
        /* <DEDUP_REMOVED lines=9> */
[----:B------:R-:W-:Y:S01]  /*0310*/  NOP ;  /* 0x0000000000007918 */ /* 0x000fe20000000000 */
.L_x_2:
[----:B------:R-:W5:Y:S01]  /*0320*/  SHFL.IDX PT, R0, R0, RZ, 0x1f ;  /* 0x00001fff00007589 */ /* 0x000f6200000e0000 */
[----:B------:R-:W1:Y:S01]  /*0330*/  LDC R2, c[0x0][0x65c] ;  /* 0x00019700ff027b82 */ /* 0x000e620000000800 */
[----:B------:R-:W-:Y:S02]  /*0340*/  ELECT P0, URZ, PT ;  /* 0x00000000003f782f */ /* 0x000fe40003800000 */
[----:B------:R-:W-:Y:S01]  /*0350*/  SHF.R.S32.HI R6, RZ, 0x1f, R5 ;  /* 0x0000001fff067819 */ /* 0x000fe20000011405 */
[----:B------:R-:W2:Y:S01]  /*0360*/  S2R R3, SR_CTAID.Y ;  /* 0x0000000000037919 */ /* 0x000ea20000002600 */
[----:B0-----:R-:W-:Y:S01]  /*0370*/  UMOV UR4, 0x20 ;  /* 0x0000002000047882 */ /* 0x001fe20000000000 */
[----:B------:R-:W-:Y:S01]  /*0380*/  ISETP.NE.AND P2, PT, R8, RZ, PT ;  /* 0x000000ff0800720c */ /* 0x000fe20003f45270 */
[----:B------:R-:W-:Y:S01]  /*0390*/  NOP ;  /* 0x0000000000007918 */ /* 0x000fe20000000000 */
[----:B------:R-:W0:Y:S01]  /*03a0*/  S2R R4, SR_CTAID.X ;  /* 0x0000000000047919 */ /* 0x000e220000002500 */
[----:B------:R-:W-:Y:S01]  /*03b0*/  LEA.HI R6, R6, R5, RZ, 0x2 ;  /* 0x0000000506067211 */ /* 0x000fe200078f10ff */
[----:B------:R-:W-:Y:S01]  /*03c0*/  NOP ;  /* 0x0000000000007918 */ /* 0x000fe20000000000 */
[----:B-----5:R-:W-:-:S02]  /*03d0*/  ISETP.NE.OR P0, PT, R0, RZ, !P0 ;  /* 0x000000ff0000720c */ /* 0x020fc40004705670 */
[----:B-1----:R-:W-:-:S04]  /*03e0*/  ISETP.NE.AND P3, PT, R2, 0x1, PT ;  /* 0x000000010200780c */ /* 0x002fc80003f65270 */
[----:B------:R-:W-:Y:S02]  /*03f0*/  P2R R0, PR, RZ, 0x8 ;  /* 0x00000008ff007803 */ /* 0x000fe40000000000 */
[----:B------:R-:W-:-:S05]  /*0400*/  LOP3.LUT R0, R6, 0xfffffffc, RZ, 0xc0, !PT ;  /* 0xfffffffc06007812 */ /* 0x000fca00078ec0ff */
[----:B------:R-:W-:Y:S01]  /*0410*/  VOTEU.ALL UP0, P0 ;  /* 0x00000000003f7886 */ /* 0x000fe20000000000 */
[----:B------:R-:W-:Y:S01]  /*0420*/  IMAD.IADD R0, R5, 0x1, -R0 ;  /* 0x0000000105007824 */ /* 0x000fe200078e0a00 */
[----:B------:R-:W0:Y:S01]  /*0430*/  @P3 LDC R17, c[0x0][0x10] ;  /* 0x00000400ff113b82 */ /* 0x000e220000000800 */
[----:B------:R-:W-:Y:S01]  /*0440*/  VOTEU.ALL UP1, P0 ;  /* 0x00000000003f7886 */ /* 0x000fe20000020000 */
[----:B--2---:R-:W-:Y:S01]  /*0450*/  @P3 IMAD.MOV.U32 R6, RZ, RZ, R3 ;  /* 0x000000ffff063224 */ /* 0x004fe200078e0003 */
[----:B------:R-:W-:Y:S01]  /*0460*/  @!UP0 UMOV UR6, 0x400 ;  /* 0x0000040000068882 */ /* 0x000fe20000000000 */
[----:B------:R-:W-:-:S04]  /*0470*/  @!UP0 UIADD3 UR4, -UR4, 0x100000, URZ ;  /* 0x0010000004048890 */ /* 0x000fc8000fffe13f */
[----:B------:R-:W-:Y:S02]  /*0480*/  @!UP0 USHF.L.U32 UR5, UR4, 0xb, URZ ;  /* 0x0000000b04058899 */ /* 0x000fe4000800063f */
[----:B------:R-:W-:Y:S01]  /*0490*/  @!UP0 USHF.L.U32 UR4, UR4, 0x1, URZ ;  /* 0x0000000104048899 */ /* 0x000fe2000800063f */
[----:B------:R-:W-:Y:S02]  /*04a0*/  @P3 IMAD.MOV.U32 R7, RZ, RZ, RZ ;  /* 0x000000ffff073224 */ /* 0x000fe400078e00ff */
[----:B------:R-:W-:Y:S01]  /*04b0*/  IMAD.MOV.U32 R5, RZ, RZ, RZ ;  /* 0x000000ffff057224 */ /* 0x000fe200078e00ff */
[----:B------:R-:W1:Y:S01]  /*04c0*/  @!UP0 S2UR UR7, SR_CgaCtaId ;  /* 0x00000000000789c3 */ /* 0x000e620000008800 */
[----:B------:R-:W-:-:S07]  /*04d0*/  @P3 IMAD.MOV.U32 R11, RZ, RZ, RZ ;  /* 0x000000ffff0b3224 */ /* 0x000fce00078e00ff */
[----:B------:R-:W2:Y:S01]  /*04e0*/  @!P3 LDC R9, c[0x0][0xc] ;  /* 0x00000300ff09bb82 */ /* 0x000ea20000000800 */
[----:B0-----:R-:W-:-:S04]  /*04f0*/  @P3 IMAD.WIDE.U32 R16, R4, R17, R6 ;  /* 0x0000001104103225 */ /* 0x001fc800078e0006 */
[----:B------:R-:W-:Y:S01]  /*0500*/  @P3 IMAD.IADD R17, R17, 0x1, R11 ;  /* 0x0000000111113824 */ /* 0x000fe200078e020b */
[----:B-1----:R-:W-:Y:S01]  /*0510*/  @!UP0 ULEA UR6, UR7, UR6, 0x18 ;  /* 0x0000000607068291 */ /* 0x002fe2000f8ec03f */
[----:B------:R-:W-:Y:S01]  /*0520*/  VOTEU.ALL UP0, P0 ;  /* 0x00000000003f7886 */ /* 0x000fe20000000000 */
[----:B------:R-:W-:-:S04]  /*0530*/  ISETP.NE.AND P0, PT, R0, 0x3, PT ;  /* 0x000000030000780c */ /* 0x000fc80003f05270 */
[----:B------:R-:W-:Y:S01]  /*0540*/  ISETP.EQ.OR P0, PT, R0, RZ, !P0 ;  /* 0x000000ff0000720c */ /* 0x000fe20004702670 */
[----:B--2---:R-:W-:-:S03]  /*0550*/  @!P3 IMAD.WIDE.U32 R6, R9, R3, R4 ;  /* 0x000000030906b225 */ /* 0x004fc600078e0004 */
[C---:B------:R-:W-:Y:S01]  /*0560*/  ISETP.EQ.AND P0, PT, R8.reuse, RZ, P0 ;  /* 0x000000ff0800720c */ /* 0x040fe20000702270 */
[----:B------:R-:W-:Y:S01]  /*0570*/  VIADD R8, R8, 0xffffffff ;  /* 0xffffffff08087836 */ /* 0x000fe20000000000 */
[----:B------:R-:W0:Y:S02]  /*0580*/  FENCE.VIEW.ASYNC.S ;  /* 0x00000000000073c6 */ /* 0x000e240000000000 */
[----:B0-----:R0:W3:Y:S01]  /*0590*/  @!UP0 SYNCS.EXCH.64 URZ, [UR6+0x80], UR4 ;  /* 0x00008004063f85b2 */ /* 0x0010e20008000100 */
[----:B------:R-:W-:Y:S01]  /*05a0*/  @!P3 MOV R16, R6 ;  /* 0x000000060010b202 */ /* 0x000fe20000000f00 */
[----:B------:R-:W-:Y:S01]  /*05b0*/  @!P3 IMAD.MOV.U32 R17, RZ, RZ, R7 ;  /* 0x000000ffff11b224 */ /* 0x000fe200078e0007 */
[----:B------:R-:W-:Y:S02]  /*05c0*/  SEL R19, RZ, 0x1, !P0 ;  /* 0x00000001ff137807 */ /* 0x000fe40004000000 */
[----:B------:R-:W-:-:S04]  /*05d0*/  ISETP.GE.U32.AND P1, PT, R8, 0x2, PT ;  /* 0x000000020800780c */ /* 0x000fc80003f26070 */
[----:B------:R-:W-:Y:S01]  /*05e0*/  SEL R19, R19, 0x2, P1 ;  /* 0x0000000213137807 */ /* 0x000fe20000800000 */
[----:B------:R0:W3:Y:S01]  /*05f0*/  @!UP1 SYNCS.EXCH.64 URZ, [UR6+0x88], UR4 ;  /* 0x00008804063f95b2 */ /* 0x0000e20008000100 */
[----:B------:R-:W-:Y:S01]  /*0600*/  NOP ;  /* 0x0000000000007918 */ /* 0x000fe20000000000 */
[----:B---34-:R-:W-:Y:S06]  /*0610*/  BAR.SYNC.DEFER_BLOCKING 0x0 ;  /* 0x0000000000007b1d */ /* 0x018fec0000010000 */
[----:B------:R-:W-:Y:S05]  /*0620*/  @!P2 BRA `(.L_x_3) ;  /* 0x000000ac001ca947 */ /* 0x000fea0003800000 */
[----:B------:R-:W-:-:S13]  /*0630*/  ISETP.GT.U32.AND P0, PT, R8, 0x1, PT ;  /* 0x000000010800780c */ /* 0x000fda0003f04070 */
[----:B0-----:R-:W-:Y:S05]  /*0640*/  @P0 EXIT ;  /* 0x000000000000094d */ /* 0x001fea0003800000 */
[----:B------:R-:W-:Y:S01]  /*0650*/  ULDC.64 UR4, c[0x0][0x650] ;  /* 0x0001940000047ab9 */ /* 0x000fe20000000a00 */
[----:B------:R-:W-:Y:S01]  /*0660*/  PRMT R0, RZ, 0x7610, R0 ;  /* 0x00007610ff007816 */ /* 0x000fe20000000000 */
[----:B------:R-:W-:Y:S01]  /*0670*/  IMAD.MOV.U32 R152, RZ, RZ, -0x1 ;  /* 0xffffffffff987424 */ /* 0x000fe200078e00ff */
[----:B------:R-:W-:Y:S01]  /*0680*/  ISETP.GE.U32.AND P0, PT, R16, UR4, PT ;  /* 0x0000000410007c0c */ /* 0x000fe2000bf06070 */
[----:B------:R-:W-:Y:S02]  /*0690*/  IMAD.MOV.U32 R153, RZ, RZ, -0x1 ;  /* 0xffffffffff997424 */ /* 0x000fe400078e00ff */
[----:B------:R-:W-:Y:S01]  /*06a0*/  IMAD.MOV.U32 R23, RZ, RZ, -0x1 ;  /* 0xffffffffff177424 */ /* 0x000fe200078e00ff */
[----:B------:R-:W-:-:S13]  /*06b0*/  ISETP.GE.U32.AND.EX P0, PT, R17, UR5, PT, P0 ;  /* 0x0000000511007c0c */ /* 0x000fda000bf06100 */
[----:B------:R-:W-:Y:S05]  /*06c0*/  @P0 BRA `(.L_x_4) ;  /* 0x0000000400540947 */ /* 0x000fea0003800000 */
[----:B------:R-:W0:Y:S01]  /*06d0*/  LDC.64 R14, c[0x0][0x628] ;  /* 0x00018a00ff0e7b82 */ /* 0x000e220000000a00 */
[----:B------:R-:W-:Y:S02]  /*06e0*/  IMAD.MOV.U32 R6, RZ, RZ, R16 ;  /* 0x000000ffff067224 */ /* 0x000fe400078e0010 */
[----:B------:R-:W-:-:S05]  /*06f0*/  IMAD.MOV.U32 R7, RZ, RZ, R17 ;  /* 0x000000ffff077224 */ /* 0x000fca00078e0011 */
[----:B------:R-:W1:Y:S08]  /*0700*/  LDC R0, c[0x0][0x630] ;  /* 0x00018c00ff007b82 */ /* 0x000e700000000800 */
[----:B------:R-:W2:Y:S01]  /*0710*/  LDC.64 R20, c[0x0][0x620] ;  /* 0x00018800ff147b82 */ /* 0x000ea20000000a00 */
[----:B0-----:R-:W-:-:S04]  /*0720*/  ISETP.NE.U32.AND P0, PT, R14, RZ, PT ;  /* 0x000000ff0e00720c */ /* 0x001fc80003f05070 */
[----:B------:R-:W-:-:S13]  /*0730*/  ISETP.NE.AND.EX P0, PT, R15, RZ, PT, P0 ;  /* 0x000000ff0f00720c */ /* 0x000fda0003f05300 */
[----:B-12---:R-:W-:Y:S05]  /*0740*/  @!P0 BRA `(.L_x_5) ;  /* 0x0000000000288947 */ /* 0x006fea0003800000 */
[----:B------:R-:W0:Y:S02]  /*0750*/  LDC R11, c[0x0][0x634] ;  /* 0x00018d00ff0b7b82 */ /* 0x000e240000000800 */
[----:B0-----:R-:W-:-:S05]  /*0760*/  IADD3 R11, P0, R16, R11, RZ ;  /* 0x0000000b100b7210 */ /* 0x001fca0007f1e0ff */
[----:B------:R-:W-:-:S04]  /*0770*/  IMAD.X R13, RZ, RZ, R17, P0 ;  /* 0x000000ffff0d7224 */ /* 0x000fc800000e0611 */
[----:B------:R-:W-:-:S04]  /*0780*/  IMAD.WIDE.U32 R6, R13, R14, RZ ;  /* 0x0000000e0d067225 */ /* 0x000fc800078e00ff */
[----:B------:R-:W-:-:S04]  /*0790*/  IMAD.WIDE.U32 R8, P0, R11, R15, R6 ;  /* 0x0000000f0b087225 */ /* 0x000fc80007800006 */
[----:B------:R-:W-:Y:S01]  /*07a0*/  IMAD.WIDE.U32 R6, R11, R14, RZ ;  /* 0x0000000e0b067225 */ /* 0x000fe200078e00ff */
[----:B------:R-:W-:-:S03]  /*07b0*/  IADD3.X R11, RZ, RZ, RZ, P0, !PT ;  /* 0x000000ffff0b7210 */ /* 0x000fc600007fe4ff */
[----:B------:R-:W-:Y:S01]  /*07c0*/  IMAD.MOV.U32 R10, RZ, RZ, R9 ;  /* 0x000000ffff0a7224 */ /* 0x000fe200078e0009 */
[----:B------:R-:W-:-:S05]  /*07d0*/  IADD3 RZ, P0, R7, R8, RZ ;  /* 0x0000000807ff7210 */ /* 0x000fca0007f1e0ff */
[----:B------:R-:W-:-:S08]  /*07e0*/  IMAD.WIDE.U32.X R6, R13, R15, R10, P0 ;  /* 0x0000000f0d067225 */ /* 0x000fd000000e040a */
.L_x_5:
[-CC-:B------:R-:W-:Y:S01]  /*07f0*/  SHF.R.U64 R23, R6, R0.reuse, R7.reuse ;  /* 0x0000000006177219 */ /* 0x180fe20000001207 */
[----:B------:R-:W0:Y:S01]  /*0800*/  LDC R10, c[0x0][0x618] ;  /* 0x00018600ff0a7b82 */ /* 0x000e220000000800 */
[----:B------:R-:W-:Y:S01]  /*0810*/  SHF.R.U32.HI R5, RZ, R0, R7 ;  /* 0x00000000ff057219 */ /* 0x000fe20000011607 */
[----:B------:R-:W-:Y:S01]  /*0820*/  ULDC UR4, c[0x0][0x150] ;  /* 0x0000540000047ab9 */ /* 0x000fe20000000800 */
[----:B------:R-:W-:Y:S02]  /*0830*/  IADD3 R9, P0, RZ, -R23, RZ ;  /* 0x80000017ff097210 */ /* 0x000fe40007f1e0ff */
[----:B------:R-:W-:-:S03]  /*0840*/  I2FP.F32.U32 R0, R4 ;  /* 0x0000000400007245 */ /* 0x000fc60000201000 */
[----:B------:R-:W1:Y:S01]  /*0850*/  LDC.64 R28, c[0x0][0x640] ;  /* 0x00019000ff1c7b82 */ /* 0x000e620000000a00 */
[----:B------:R-:W-:Y:S02]  /*0860*/  IMAD.X R11, RZ, RZ, ~R5, P0 ;  /* 0x000000ffff0b7224 */ /* 0x000fe400000e0e05 */
[----:B------:R-:W-:Y:S01]  /*0870*/  FMUL R0, R0, UR4 ;  /* 0x0000000400007c20 */ /* 0x000fe20008400000 */
[----:B------:R-:W-:Y:S01]  /*0880*/  IMAD.WIDE.U32 R6, R9, R20, R16 ;  /* 0x0000001409067225 */ /* 0x000fe200078e0010 */
[----:B------:R-:W-:-:S03]  /*0890*/  ULDC UR4, c[0x0][0x154] ;  /* 0x0000550000047ab9 */ /* 0x000fc60000000800 */
[----:B------:R-:W-:Y:S01]  /*08a0*/  IMAD R8, R11, R20, RZ ;  /* 0x000000140b087224 */ /* 0x000fe200078e02ff */
[----:B------:R-:W2:Y:S01]  /*08b0*/  LDC R5, c[0x0][0x144] ;  /* 0x00005100ff057b82 */ /* 0x000ea20000000800 */
[----:B------:R-:W3:Y:S02]  /*08c0*/  F2I.U32.TRUNC.NTZ R0, R0 ;  /* 0x0000000000007305 */ /* 0x000ee4000020f000 */
[----:B------:R-:W-:-:S04]  /*08d0*/  IMAD R9, R9, R21, R8 ;  /* 0x0000001509097224 */ /* 0x000fc800078e0208 */
[----:B------:R-:W-:Y:S01]  /*08e0*/  IMAD.IADD R7, R7, 0x1, R9 ;  /* 0x0000000107077824 */ /* 0x000fe200078e0209 */
[----:B------:R-:W4:Y:S01]  /*08f0*/  LDC R12, c[0x0][0x608] ;  /* 0x00018200ff0c7b82 */ /* 0x000f220000000800 */
[----:B------:R-:W-:-:S03]  /*0900*/  IMAD.MOV.U32 R9, RZ, RZ, -0x1 ;  /* 0xffffffffff097424 */ /* 0x000fc600078e00ff */
[-CC-:B0-----:R-:W-:Y:S02]  /*0910*/  SHF.R.U64 R20, R6, R10.reuse, R7.reuse ;  /* 0x0000000a06147219 */ /* 0x181fe40000001207 */
[----:B------:R-:W-:Y:S02]  /*0920*/  I2FP.F32.U32 R6, R3 ;  /* 0x0000000300067245 */ /* 0x000fe40000201000 */
[----:B------:R-:W0:Y:S01]  /*0930*/  LDC R26, c[0x0][0x658] ;  /* 0x00019600ff1a7b82 */ /* 0x000e220000000800 */
[----:B-1----:R-:W-:Y:S01]  /*0940*/  ISETP.NE.U32.AND P0, PT, R28, RZ, PT ;  /* 0x000000ff1c00720c */ /* 0x002fe20003f05070 */
[----:B---3--:R-:W-:Y:S01]  /*0950*/  IMAD.MOV R8, RZ, RZ, -R0 ;  /* 0x000000ffff087224 */ /* 0x008fe200078e0a00 */
[----:B------:R-:W-:Y:S01]  /*0960*/  SHF.R.U32.HI R7, RZ, R10, R7 ;  /* 0x0000000aff077219 */ /* 0x000fe20000011607 */
[----:B------:R-:W-:Y:S01]  /*0970*/  FMUL R6, R6, UR4 ;  /* 0x0000000406067c20 */ /* 0x000fe20008400000 */
[----:B------:R-:W-:-:S03]  /*0980*/  ISETP.NE.AND.EX P0, PT, R29, RZ, PT, P0 ;  /* 0x000000ff1d00720c */ /* 0x000fc60003f05300 */
[----:B------:R-:W1:Y:S01]  /*0990*/  LDC R14, c[0x0][0x148] ;  /* 0x00005200ff0e7b82 */ /* 0x000e620000000800 */
[----:B--2---:R-:W-:-:S07]  /*09a0*/  IMAD R0, R5, R8, R4 ;  /* 0x0000000805007224 */ /* 0x004fce00078e0204 */
[----:B------:R-:W2:Y:S01]  /*09b0*/  LDC R24, c[0x0][0x600] ;  /* 0x00018000ff187b82 */ /* 0x000ea20000000800 */
[-CC-:B----4-:R-:W-:Y:S02]  /*09c0*/  SHF.R.U64 R30, R20, R12.reuse, R7.reuse ;  /* 0x0000000c141e7219 */ /* 0x190fe40000001207 */
[----:B------:R-:W-:Y:S01]  /*09d0*/  SHF.R.U32.HI R5, RZ, R12, R7 ;  /* 0x0000000cff057219 */ /* 0x000fe20000011607 */
[----:B------:R-:W-:Y:S01]  /*09e0*/  IMAD.MOV.U32 R7, RZ, RZ, 0x1 ;  /* 0x00000001ff077424 */ /* 0x000fe200078e00ff */
[----:B------:R3:W4:Y:S03]  /*09f0*/  F2I.U32.TRUNC.NTZ R12, R6 ;  /* 0x00000006000c7305 */ /* 0x000726000020f000 */
[----:B------:R-:W1:Y:S01]  /*0a00*/  LDC R15, c[0x0][0x648] ;  /* 0x00019200ff0f7b82 */ /* 0x000e620000000800 */
[-C--:B0-----:R-:W-:Y:S02]  /*0a10*/  SHF.L.U32 R4, R9, R26.reuse, RZ ;  /* 0x0000001a09047219 */ /* 0x081fe400000006ff */
[----:B------:R-:W-:-:S02]  /*0a20*/  SHF.R.U64 R32, R30, R26, R5 ;  /* 0x0000001a1e207219 */ /* 0x000fc40000001205 */
[----:B------:R-:W-:Y:S02]  /*0a30*/  LOP3.LUT R11, RZ, R4, RZ, 0x33, !PT ;  /* 0x00000004ff0b7212 */ /* 0x000fe400078e33ff */
[-C--:B------:R-:W-:Y:S01]  /*0a40*/  SHF.R.U32.HI R5, RZ, R26.reuse, R5 ;  /* 0x0000001aff057219 */ /* 0x080fe20000011605 */
[----:B------:R-:W0:Y:S01]  /*0a50*/  LDC R21, c[0x0][0x638] ;  /* 0x00018e00ff157b82 */ /* 0x000e220000000800 */
[----:B------:R-:W-:Y:S01]  /*0a60*/  SHF.L.U32 R10, R7, R26, RZ ;  /* 0x0000001a070a7219 */ /* 0x000fe200000006ff */
[----:B------:R-:W-:-:S06]  /*0a70*/  IMAD.MOV.U32 R4, RZ, RZ, R32 ;  /* 0x000000ffff047224 */ /* 0x000fcc00078e0020 */
[----:B------:R-:W0:Y:S01]  /*0a80*/  LDC R152, c[0x0][0x610] ;  /* 0x00018400ff987b82 */ /* 0x000e220000000800 */
[----:B---34-:R-:W-:Y:S05]  /*0a90*/  @!P0 BRA `(.L_x_6) ;  /* 0x0000000000288947 */ /* 0x018fea0003800000 */
[----:B------:R-:W3:Y:S02]  /*0aa0*/  LDC R9, c[0x0][0x64c] ;  /* 0x00019300ff097b82 */ /* 0x000ee40000000800 */
[----:B---3--:R-:W-:-:S04]  /*0ab0*/  IADD3 R9, P0, R32, R9, RZ ;  /* 0x0000000920097210 */ /* 0x008fc80007f1e0ff */
[----:B------:R-:W-:-:S05]  /*0ac0*/  IADD3.X R13, RZ, R5, RZ, P0, !PT ;  /* 0x00000005ff0d7210 */ /* 0x000fca00007fe4ff */
[----:B------:R-:W-:-:S04]  /*0ad0*/  IMAD.WIDE.U32 R4, R13, R28, RZ ;  /* 0x0000001c0d047225 */ /* 0x000fc800078e00ff */
[----:B------:R-:W-:-:S04]  /*0ae0*/  IMAD.WIDE.U32 R6, P0, R9, R29, R4 ;  /* 0x0000001d09067225 */ /* 0x000fc80007800004 */
[----:B------:R-:W-:-:S04]  /*0af0*/  IMAD.WIDE.U32 R4, R9, R28, RZ ;  /* 0x0000001c09047225 */ /* 0x000fc800078e00ff */
[----:B------:R-:W-:Y:S01]  /*0b00*/  IMAD.X R9, RZ, RZ, RZ, P0 ;  /* 0x000000ffff097224 */ /* 0x000fe200000e06ff */
[----:B------:R-:W-:Y:S01]  /*0b10*/  IADD3 RZ, P0, R5, R6, RZ ;  /* 0x0000000605ff7210 */ /* 0x000fe20007f1e0ff */
[----:B------:R-:W-:-:S04]  /*0b20*/  IMAD.MOV.U32 R8, RZ, RZ, R7 ;  /* 0x000000ffff087224 */ /* 0x000fc800078e0007 */
[----:B------:R-:W-:-:S08]  /*0b30*/  IMAD.WIDE.U32.X R4, R13, R29, R8, P0 ;  /* 0x0000001d0d047225 */ /* 0x000fd000000e0408 */
.L_x_6:
[----:B-1----:R-:W-:Y:S01]  /*0b40*/  SHF.R.U64 R4, R4, R15, R5 ;  /* 0x0000000f04047219 */ /* 0x002fe20000001205 */
[----:B--2---:R-:W-:Y:S01]  /*0b50*/  VIADD R5, R24, 0xffffffff ;  /* 0xffffffff18057836 */ /* 0x004fe20000000000 */
[----:B------:R-:W-:Y:S01]  /*0b60*/  LOP3.LUT R11, R30, R11, RZ, 0xc0, !PT ;  /* 0x0000000b1e0b7212 */ /* 0x000fe200078ec0ff */
[----:B------:R-:W-:Y:S02]  /*0b70*/  IMAD.MOV R12, RZ, RZ, -R12 ;  /* 0x000000ffff0c7224 */ /* 0x000fe400078e0a0c */
[----:B------:R-:W-:Y:S01]  /*0b80*/  IMAD.MOV R6, RZ, RZ, -R4 ;  /* 0x000000ffff067224 */ /* 0x000fe200078e0a04 */
[----:B------:R-:W-:Y:S01]  /*0b90*/  LOP3.LUT R5, R20, R5, RZ, 0xc0, !PT ;  /* 0x0000000514057212 */ /* 0x000fe200078ec0ff */
[----:B------:R-:W-:Y:S02]  /*0ba0*/  @P3 IMAD R0, R14, R12, R3 ;  /* 0x0000000c0e003224 */ /* 0x000fe400078e0203 */
[----:B------:R-:W-:Y:S02]  /*0bb0*/  IMAD R11, R10, R4, R11 ;  /* 0x000000040a0b7224 */ /* 0x000fe400078e020b */
[----:B0-----:R-:W-:-:S02]  /*0bc0*/  IMAD R3, R6, R21, R32 ;  /* 0x0000001506037224 */ /* 0x001fc400078e0220 */
[----:B------:R-:W-:Y:S02]  /*0bd0*/  IMAD R152, R11, R152, R0 ;  /* 0x000000980b987224 */ /* 0x000fe400078e0200 */
[----:B------:R-:W-:Y:S02]  /*0be0*/  IMAD R3, R3, R24, R5 ;  /* 0x0000001803037224 */ /* 0x000fe400078e0205 */
[----:B------:R-:W-:-:S03]  /*0bf0*/  IMAD.MOV.U32 R0, RZ, RZ, 0x1 ;  /* 0x00000001ff007424 */ /* 0x000fc600078e00ff */
[----:B------:R-:W-:Y:S02]  /*0c00*/  SEL R153, R3, R152, !P3 ;  /* 0x0000009803997207 */ /* 0x000fe40005800000 */
[----:B------:R-:W-:-:S07]  /*0c10*/  SEL R152, R152, R3, !P3 ;  /* 0x0000000398987207 */ /* 0x000fce0005800000 */
.L_x_4:
[----:B------:R-:W-:-:S08]  /*0c20*/  NOP ;  /* 0x0000000000007918 */ /* 0x000fd00000000000 */
[----:B------:R-:W0:Y:S02]  /*0c30*/  USETMAXREG.TRY_ALLOC.CTAPOOL UP0, 0xe8 ;  /* 0x000000e8000079c8 */ /* 0x000e240008000600 */
[----:B0-----:R-:W-:-:S13]  /*0c40*/  PLOP3.LUT P0, PT, PT, PT, UP0, 0x80, 0x0 ;  /* 0x000000000000781c */ /* 0x001fda0003f0f008 */
[----:B------:R-:W-:Y:S05]  /*0c50*/  @!P0 BRA `(.L_x_4) ;  /* 0xfffffffc00f08947 */ /* 0x000fea000383ffff */
[----:B------:R-:W-:Y:S01]  /*0c60*/  ULDC.64 UR4, c[0x0][0x598] ;  /* 0x0001660000047ab9 */ /* 0x000fe20000000a00 */
[----:B------:R-:W-:Y:S01]  /*0c70*/  ULDC.64 UR36, c[0x0][0x208] ;  /* 0x0000820000247ab9 */ /* 0x000fe20000000a00 */
[----:B------:R-:W-:-:S04]  /*0c80*/  ISETP.NE.U32.AND P0, PT, RZ, UR4, PT ;  /* 0x00000004ff007c0c */ /* 0x000fc8000bf05070 */
[----:B------:R-:W-:-:S13]  /*0c90*/  ISETP.NE.AND.EX P0, PT, RZ, UR5, PT, P0 ;  /* 0x00000005ff007c0c */ /* 0x000fda000bf05300 */
[----:B------:R-:W-:Y:S05]  /*0ca0*/  @!P0 BRA `(.L_x_7) ;  /* 0x00000000001c8947 */ /* 0x000fea0003800000 */
[----:B------:R-:W0:Y:S02]  /*0cb0*/  LDC.64 R4, c[0x0][0x598] ;  /* 0x00016600ff047b82 */ /* 0x000e240000000a00 */
[----:B0-----:R-:W2:Y:S02]  /*0cc0*/  LDG.E.64 R4, desc[UR36][R4.64] ;  /* 0x0000002404047981 */ /* 0x001ea4000c1e1b00 */
[----:B--2---:R-:W-:-:S04]  /*0cd0*/  ISETP.NE.U32.AND P0, PT, R4, RZ, PT ;  /* 0x000000ff0400720c */ /* 0x004fc80003f05070 */
[----:B------:R-:W-:-:S13]  /*0ce0*/  ISETP.NE.AND.EX P0, PT, R5, RZ, PT, P0 ;  /* 0x000000ff0500720c */ /* 0x000fda0003f05300 */
[----:B------:R-:W-:Y:S05]  /*0cf0*/  @!P0 BRA `(.L_x_7) ;  /* 0x0000000000088947 */ /* 0x000fea0003800000 */
[----:B------:R0:W5:Y:S01]  /*0d00*/  LD.E R154, desc[UR36][R4.64] ;  /* 0x00000024049a7980 */ /* 0x000162000c101900 */
[----:B------:R-:W-:Y:S05]  /*0d10*/  BRA `(.L_x_8) ;  /* 0x0000000000247947 */ /* 0x000fea0003800000 */
.L_x_7:
[----:B------:R-:W-:Y:S02]  /*0d20*/  ULDC.64 UR4, c[0x0][0x588] ;  /* 0x0001620000047ab9 */ /* 0x000fe40000000a00 */
[----:B------:R-:W-:-:S04]  /*0d30*/  ISETP.NE.U32.AND P0, PT, RZ, UR4, PT ;  /* 0x00000004ff007c0c */ /* 0x000fc8000bf05070 */
[----:B------:R-:W-:-:S13]  /*0d40*/  ISETP.NE.AND.EX P0, PT, RZ, UR5, PT, P0 ;  /* 0x00000005ff007c0c */ /* 0x000fda000bf05300 */
[----:B------:R-:W-:Y:S05]  /*0d50*/  @!P0 BRA `(.L_x_9) ;  /* 0x00000000000c8947 */ /* 0x000fea0003800000 */
[----:B------:R-:W0:Y:S02]  /*0d60*/  LDC.64 R154, c[0x0][0x588] ;  /* 0x00016200ff9a7b82 */ /* 0x000e240000000a00 */
[----:B0-----:R1:W5:Y:S01]  /*0d70*/  LDG.E R154, desc[UR36][R154.64] ;  /* 0x000000249a9a7981 */ /* 0x001362000c1e1900 */
[----:B------:R-:W-:Y:S05]  /*0d80*/  BRA `(.L_x_8) ;  /* 0x0000000000087947 */ /* 0x000fea0003800000 */
.L_x_9:
[----:B------:R-:W-:Y:S02]  /*0d90*/  ULDC UR4, c[0x0][0x580] ;  /* 0x0001600000047ab9 */ /* 0x000fe40000000800 */
[----:B------:R-:W-:-:S07]  /*0da0*/  IMAD.U32 R154, RZ, RZ, UR4 ;  /* 0x00000004ff9a7e24 */ /* 0x000fce000f8e00ff */
.L_x_8:
[----:B------:R-:W-:Y:S02]  /*0db0*/  ULDC.64 UR4, c[0x0][0x5a0] ;  /* 0x0001680000047ab9 */ /* 0x000fe40000000a00 */
[----:B------:R-:W-:-:S04]  /*0dc0*/  ISETP.NE.U32.AND P0, PT, RZ, UR4, PT ;  /* 0x00000004ff007c0c */ /* 0x000fc8000bf05070 */
[----:B------:R-:W-:-:S13]  /*0dd0*/  ISETP.NE.AND.EX P0, PT, RZ, UR5, PT, P0 ;  /* 0x00000005ff007c0c */ /* 0x000fda000bf05300 */
[----:B------:R-:W-:Y:S05]  /*0de0*/  @!P0 BRA `(.L_x_10) ;  /* 0x00000000001c8947 */ /* 0x000fea0003800000 */
[----:B0-----:R-:W0:Y:S02]  /*0df0*/  LDC.64 R4, c[0x0][0x5a0] ;  /* 0x00016800ff047b82 */ /* 0x001e240000000a00 */
[----:B0-----:R-:W2:Y:S02]  /*0e00*/  LDG.E.64 R4, desc[UR36][R4.64] ;  /* 0x0000002404047981 */ /* 0x001ea4000c1e1b00 */
[----:B--2---:R-:W-:-:S04]  /*0e10*/  ISETP.NE.U32.AND P0, PT, R4, RZ, PT ;  /* 0x000000ff0400720c */ /* 0x004fc80003f05070 */
[----:B------:R-:W-:-:S13]  /*0e20*/  ISETP.NE.AND.EX P0, PT, R5, RZ, PT, P0 ;  /* 0x000000ff0500720c */ /* 0x000fda0003f05300 */
[----:B------:R-:W-:Y:S05]  /*0e30*/  @!P0 BRA `(.L_x_10) ;  /* 0x0000000000088947 */ /* 0x000fea0003800000 */
[----:B-1----:R0:W5:Y:S01]  /*0e40*/  LD.E R155, desc[UR36][R4.64] ;  /* 0x00000024049b7980 */ /* 0x002162000c101900 */
[----:B------:R-:W-:Y:S05]  /*0e50*/  BRA `(.L_x_11) ;  /* 0x0000000000247947 */ /* 0x000fea0003800000 */
.L_x_10:
[----:B------:R-:W-:Y:S02]  /*0e60*/  ULDC.64 UR4, c[0x0][0x590] ;  /* 0x0001640000047ab9 */ /* 0x000fe40000000a00 */
[----:B------:R-:W-:-:S04]  /*0e70*/  ISETP.NE.U32.AND P0, PT, RZ, UR4, PT ;  /* 0x00000004ff007c0c */ /* 0x000fc8000bf05070 */
[----:B------:R-:W-:-:S13]  /*0e80*/  ISETP.NE.AND.EX P0, PT, RZ, UR5, PT, P0 ;  /* 0x00000005ff007c0c */ /* 0x000fda000bf05300 */
[----:B------:R-:W-:Y:S05]  /*0e90*/  @!P0 BRA `(.L_x_12) ;  /* 0x00000000000c8947 */ /* 0x000fea0003800000 */
[----:B0-----:R-:W1:Y:S02]  /*0ea0*/  LDC.64 R4, c[0x0][0x590] ;  /* 0x00016400ff047b82 */ /* 0x001e640000000a00 */
[----:B-1----:R1:W5:Y:S01]  /*0eb0*/  LDG.E R155, desc[UR36][R4.64] ;  /* 0x00000024049b7981 */ /* 0x002362000c1e1900 */
[----:B------:R-:W-:Y:S05]  /*0ec0*/  BRA `(.L_x_11) ;  /* 0x0000000000087947 */ /* 0x000fea0003800000 */
.L_x_12:
[----:B------:R-:W-:Y:S02]  /*0ed0*/  ULDC UR4, c[0x0][0x584] ;  /* 0x0001610000047ab9 */ /* 0x000fe40000000800 */
[----:B-1----:R-:W-:-:S07]  /*0ee0*/  MOV R155, UR4 ;  /* 0x00000004009b7c02 */ /* 0x002fce0008000f00 */
.L_x_11:
[----:B------:R-:W-:-:S13]  /*0ef0*/  LOP3.LUT P0, RZ, R0, 0xff, RZ, 0xc0, !PT ;  /* 0x000000ff00ff7812 */ /* 0x000fda000780c0ff */
[----:B------:R-:W-:Y:S05]  /*0f00*/  @!P0 EXIT ;  /* 0x000000000000894d */ /* 0x000fea0003800000 */
[----:B------:R-:W-:Y:S01]  /*0f10*/  ULDC UR4, c[0x0][0x28c] ;  /* 0x0000a30000047ab9 */ /* 0x000fe20000000800 */
[----:B------:R-:W-:Y:S01]  /*0f20*/  LOP3.LUT R164, R19, 0x1, RZ, 0xfc, !PT ;  /* 0x0000000113a47812 */ /* 0x000fe200078efcff */
[----:B------:R-:W-:Y:S01]  /*0f30*/  UIADD3 UR4, UR4, 0x7f, URZ ;  /* 0x0000007f04047890 */ /* 0x000fe2000fffe03f */
[----:B------:R-:W-:Y:S01]  /*0f40*/  UMOV UR38, URZ ;  /* 0x0000003f00267c82 */ /* 0x000fe20008000000 */
[----:B------:R-:W-:Y:S02]  /*0f50*/  UMOV UR39, URZ ;  /* 0x0000003f00277c82 */ /* 0x000fe40008000000 */
[----:B------:R-:W-:-:S04]  /*0f60*/  USHF.R.S32.HI UR5, URZ, 0x1f, UR4 ;  /* 0x0000001f3f057899 */ /* 0x000fc80008011404 */
[----:B------:R-:W-:-:S04]  /*0f70*/  ULEA.HI UR5, UR5, UR4, URZ, 0x7 ;  /* 0x0000000405057291 */ /* 0x000fc8000f8f383f */
[----:B------:R-:W-:-:S12]  /*0f80*/  USHF.R.S32.HI UR40, URZ, 0x7, UR5 ;  /* 0x000000073f287899 */ /* 0x000fd80008011405 */
.L_x_284:
[----:B------:R-:W-:Y:S01]  /*0f90*/  LOP3.LUT R0, R18, 0x80, RZ, 0xc0, !PT ;  /* 0x0000008012007812 */ /* 0x000fe200078ec0ff */
[----:B--2---:R-:W2:Y:S01]  /*0fa0*/  S2UR UR7, SR_CgaCtaId ;  /* 0x00000000000779c3 */ /* 0x004ea20000008800 */
[----:B------:R-:W-:Y:S02]  /*0fb0*/  UMOV UR6, 0x400 ;  /* 0x0000040000067882 */ /* 0x000fe40000000000 */
[----:B------:R-:W-:-:S06]  /*0fc0*/  SHF.R.U32.HI R0, RZ, 0x7, R0 ;  /* 0x00000007ff007819 */ /* 0x000fcc0000011600 */
[----:B---3--:R-:W3:Y:S01]  /*0fd0*/  SHFL.IDX PT, R0, R0, RZ, 0x1f ;  /* 0x00001fff00007589 */ /* 0x008ee200000e0000 */
[----:B--2---:R-:W-:Y:S01]  /*0fe0*/  ULEA UR42, UR7, UR6, 0x18 ;  /* 0x00000006072a7291 */ /* 0x004fe2000f8ec03f */
[----:B---3--:R-:W-:-:S13]  /*0ff0*/  R2UR UR4, R0 ;  /* 0x00000000000472ca */ /* 0x008fda00000e0000 */
[----:B------:R-:W-:-:S04]  /*1000*/  ULEA.HI UR5, UR4, UR4, URZ, 0x1 ;  /* 0x0000000404057291 */ /* 0x000fc8000f8f083f */
[----:B------:R-:W-:-:S04]  /*1010*/  ULOP3.LUT UR5, UR5, 0x7fffe, URZ, 0xc0, !UPT ;  /* 0x0007fffe05057892 */ /* 0x000fc8000f8ec03f */
[----:B------:R-:W-:-:S03]  /*1020*/  UIADD3 UR5, UR4, -UR5, URZ ;  /* 0x8000000504057290 */ /* 0x000fc6000fffe03f */
[----:B------:R-:W-:Y:S01]  /*1030*/  ULDC UR4, c[0x0][0x28c] ;  /* 0x0000a30000047ab9 */ /* 0x000fe20000000800 */
[----:B------:R-:W-:Y:S01]  /*1040*/  ULEA UR5, UR5, UR42, 0xd ;  /* 0x0000002a05057291 */ /* 0x000fe2000f8e683f */
[----:B------:R-:W-:-:S03]  /*1050*/  ISETP.LT.AND P0, PT, RZ, UR4, PT ;  /* 0x00000004ff007c0c */ /* 0x000fc6000bf01270 */
[----:B------:R-:W-:-:S04]  /*1060*/  UIADD3 UR5, UR5, 0x180, URZ ;  /* 0x0000018005057890 */ /* 0x000fc8000fffe03f */
[----:B------:R-:W-:-:S04]  /*1070*/  USHF.R.U32.HI UR5, URZ, 0x4, UR5 ;  /* 0x000000043f057899 */ /* 0x000fc80008011605 */
[----:B------:R-:W-:Y:S02]  /*1080*/  ULOP3.LUT UR41, UR5, 0x3fff, URZ, 0xc0, !UPT ;  /* 0x00003fff05297892 */ /* 0x000fe4000f8ec03f */
[----:B-1--45:R-:W-:Y:S10]  /*1090*/  @P0 BRA `(.L_x_13) ;  /* 0x0000000000400947 */ /* 0x032ff40003800000 */
[----:B------:R-:W-:Y:S01]  /*10a0*/  MOV R0, 0x0 ;  /* 0x0000000000007802 */ /* 0x000fe20000000f00 */
[----:B------:R-:W-:Y:S01]  /*10b0*/  ULDC.64 UR4, c[0x4][0x68] ;  /* 0x01001a0000047ab9 */ /* 0x000fe20000000a00 */
[----:B------:R-:W-:Y:S01]  /*10c0*/  ULDC.64 UR6, c[0x4][0x8] ;  /* 0x0100020000067ab9 */ /* 0x000fe20000000a00 */
[----:B01----:R-:W-:Y:S01]  /*10d0*/  IMAD.U32 R4, RZ, RZ, UR4 ;  /* 0x00000004ff047e24 */ /* 0x003fe2000f8e00ff */
[----:B------:R0:W1:Y:S01]  /*10e0*/  LDC.64 R14, c[0x4][R0] ;  /* 0x01000000000e7b82 */ /* 0x0000620000000a00 */
[----:B------:R-:W-:Y:S01]  /*10f0*/  IMAD.U32 R5, RZ, RZ, UR5 ;  /* 0x00000005ff057e24 */ /* 0x000fe2000f8e00ff */
[----:B------:R-:W-:Y:S01]  /*1100*/  ULDC.64 UR4, c[0x4][0x70] ;  /* 0x01001c0000047ab9 */ /* 0x000fe20000000a00 */
[----:B------:R-:W-:Y:S01]  /*1110*/  IMAD.U32 R10, RZ, RZ, UR6 ;  /* 0x00000006ff0a7e24 */ /* 0x000fe2000f8e00ff */
[----:B------:R-:W-:Y:S01]  /*1120*/  MOV R12, 0x1 ;  /* 0x00000001000c7802 */ /* 0x000fe20000000f00 */
[----:B------:R-:W-:Y:S02]  /*1130*/  IMAD.U32 R6, RZ, RZ, UR4 ;  /* 0x00000004ff067e24 */ /* 0x000fe4000f8e00ff */
[----:B------:R-:W-:-:S02]  /*1140*/  IMAD.U32 R7, RZ, RZ, UR5 ;  /* 0x00000005ff077e24 */ /* 0x000fc4000f8e00ff */
[----:B------:R-:W-:Y:S02]  /*1150*/  IMAD.U32 R11, RZ, RZ, UR7 ;  /* 0x00000007ff0b7e24 */ /* 0x000fe4000f8e00ff */
[----:B------:R-:W-:Y:S02]  /*1160*/  IMAD.MOV.U32 R8, RZ, RZ, 0x1e1 ;  /* 0x000001e1ff087424 */ /* 0x000fe400078e00ff */
[----:B0-----:R-:W-:-:S07]  /*1170*/  IMAD.MOV.U32 R13, RZ, RZ, RZ ;  /* 0x000000ffff0d7224 */ /* 0x001fce00078e00ff */
[----:B------:R-:W-:-:S07]  /*1180*/  LEPC R20, `(.L_x_13) ;  /* 0x000000001014794e */ /* 0x000fce0000000000 */
[----:B-1---5:R-:W-:Y:S05]  /*1190*/  CALL.ABS.NOINC R14 ;  /* 0x000000000e007343 */ /* 0x022fea0003c00000 */
.L_x_13:
[----:B------:R-:W-:-:S13]  /*11a0*/  ISETP.NE.AND P0, PT, R164, 0x3, PT ;  /* 0x00000003a400780c */ /* 0x000fda0003f05270 */
[----:B------:R-:W-:Y:S05]  /*11b0*/  @!P0 BRA `(.L_x_14) ;  /* 0x0000000000048947 */ /* 0x000fea0003800000 */
[----:B------:R-:W-:Y:S01]  /*11c0*/  BPT.TRAP 0x1 ;  /* 0x000000040000795c */ /* 0x000fe20000300000 */
.L_x_14:
[----:B------:R-:W-:Y:S02]  /*11d0*/  IMAD.U32 R3, RZ, RZ, UR39 ;  /* 0x00000027ff037e24 */ /* 0x000fe4000f8e00ff */
[----:B------:R-:W-:-:S03]  /*11e0*/  IMAD.U32 R0, RZ, RZ, UR38 ;  /* 0x00000026ff007e24 */ /* 0x000fc6000f8e00ff */
[----:B------:R-:W-:Y:S02]  /*11f0*/  LEA R3, R3, UR42, 0x3 ;  /* 0x0000002a03037c11 */ /* 0x000fe4000f8e18ff */
[----:B------:R-:W-:-:S04]  /*1200*/  SHF.L.U32 R0, R0, 0x1f, RZ ;  /* 0x0000001f00007819 */ /* 0x000fc800000006ff */
[----:B------:R2:W3:Y:S01]  /*1210*/  SYNCS.PHASECHK.TRANS64.TRYWAIT P1, [R3+URZ], R0 ;  /* 0x00000000030075a7 */ /* 0x0004e2000802017f */
[----:B------:R-:W-:Y:S05]  /*1220*/  @!P0 BRA `(.L_x_15) ;  /* 0x0000000000048947 */ /* 0x000fea0003800000 */
[----:B------:R-:W-:Y:S01]  /*1230*/  BPT.TRAP 0x1 ;  /* 0x000000040000795c */ /* 0x000fe20000300000 */
.L_x_15:
[----:B---3--:R-:W-:Y:S05]  /*1240*/  @P1 BRA `(.L_x_16) ;  /* 0x0000000000081947 */ /* 0x008fea0003800000 */
[----:B------:R-:W3:Y:S02]  /*1250*/  SYNCS.PHASECHK.TRANS64.TRYWAIT P1, [R3+URZ], R0 ;  /* 0x00000000030075a7 */ /* 0x000ee4000802017f */
[----:B---3--:R-:W-:Y:S05]  /*1260*/  @!P1 BRA `(.L_x_17) ;  /* 0x000000b8003c9947 */ /* 0x008fea0003800000 */
.L_x_16:
[----:B------:R-:W-:-:S04]  /*1270*/  UISETP.LT.AND UP0, UPT, UR40, 0x1, UPT ;  /* 0x000000012800788c */ /* 0x000fc8000bf01270 */
[----:B------:R-:W-:-:S04]  /*1280*/  USEL UR4, UR40, 0x1, UP0 ;  /* 0x0000000128047887 */ /* 0x000fc80008000000 */
[----:B------:R-:W-:-:S06]  /*1290*/  UIADD3 UR4, UR40, -UR4, URZ ;  /* 0x8000000428047290 */ /* 0x000fcc000fffe03f */
[----:B--23--:R-:W-:Y:S01]  /*12a0*/  IMAD.U32 R0, RZ, RZ, UR4 ;  /* 0x00000004ff007e24 */ /* 0x00cfe2000f8e00ff */
[----:B------:R-:W-:Y:S05]  /*12b0*/  WARPSYNC.ALL ;  /* 0x0000000000007948 */ /* 0x000fea0003800000 */
[----:B------:R-:W-:Y:S01]  /*12c0*/  ISETP.GE.AND P1, PT, R0, 0x1, PT ;  /* 0x000000010000780c */ /* 0x000fe20003f26270 */
[----:B------:R-:W-:Y:S01]  /*12d0*/  UIADD3 UR4, UR42, 0x70180, URZ ;  /* 0x000701802a047890 */ /* 0x000fe2000fffe03f */
[----:B------:R-:W-:Y:S01]  /*12e0*/  WARPGROUP.ARRIVE ;  /* 0x00000000000079c5 */ /* 0x000fe20000000000 */
[----:B------:R-:W-:Y:S01]  /*12f0*/  UMOV UR9, 0x40000040 ;  /* 0x4000004000097882 */ /* 0x000fe20000000000 */
[----:B------:R-:W-:Y:S01]  /*1300*/  UMOV UR11, 0x40000040 ;  /* 0x40000040000b7882 */ /* 0x000fe20000000000 */
[----:B------:R-:W-:Y:S01]  /*1310*/  USHF.R.U32.HI UR4, URZ, 0x4, UR4 ;  /* 0x000000043f047899 */ /* 0x000fe20008011604 */
[----:B------:R-:W-:Y:S01]  /*1320*/  UMOV UR15, UR11 ;  /* 0x0000000b000f7c82 */ /* 0x000fe20008000000 */
[----:B------:R-:W-:-:S02]  /*1330*/  UMOV UR13, 0x40000040 ;  /* 0x40000040000d7882 */ /* 0x000fc40000000000 */
[----:B------:R-:W-:Y:S02]  /*1340*/  ULOP3.LUT UR5, UR4, 0x3fff, URZ, 0xc0, !UPT ;  /* 0x00003fff04057892 */ /* 0x000fe4000f8ec03f */
[----:B------:R-:W-:Y:S02]  /*1350*/  ULOP3.LUT UR4, UR41, 0x10000, URZ, 0xfc, !UPT ;  /* 0x0001000029047892 */ /* 0x000fe4000f8efc3f */
[----:B------:R-:W-:Y:S02]  /*1360*/  ULOP3.LUT UR5, UR5, 0x10000, URZ, 0xfc, !UPT ;  /* 0x0001000005057892 */ /* 0x000fe4000f8efc3f */
[----:B------:R-:W-:Y:S02]  /*1370*/  ULEA UR8, UR39, UR4, 0xc ;  /* 0x0000000427087291 */ /* 0x000fe4000f8e603f */
[----:B------:R-:W-:Y:S02]  /*1380*/  ULEA UR6, UR39, UR5, 0xb ;  /* 0x0000000527067291 */ /* 0x000fe4000f8e583f */
[----:B------:R-:W-:-:S05]  /*1390*/  UIADD3 UR12, UR8, 0x400, URZ ;  /* 0x00000400080c7890 */ /* 0x000fca000fffe03f */
[----:B------:R-:W-:Y:S02]  /*13a0*/  UMOV UR10, UR6 ;  /* 0x00000006000a7c82 */ /* 0x000fe40008000000 */
[----:B------:R-:W-:Y:S01]  /*13b0*/  HGMMA.64x128x16.F32 R88, gdesc[UR8], RZ, !UPT, gsb0 ;  /* 0x01e00000085879f0 */ /* 0x000fe2000c0008ff */
[----:B------:R-:W-:Y:S02]  /*13c0*/  UMOV UR14, UR10 ;  /* 0x0000000a000e7c82 */ /* 0x000fe40008000000 */
[----:B------:R-:W-:Y:S02]  /*13d0*/  WARPGROUP.DEPBAR.LE gsb0, 0x0 ;  /* 0x00008000000079c5 */ /* 0x000fe40000010000 */
[----:B------:R-:W-:-:S07]  /*13e0*/  WARPGROUP.ARRIVE ;  /* 0x00000000000079c5 */ /* 0x000fce0000000000 */
[----:B------:R-:W-:Y:S01]  /*13f0*/  HGMMA.64x128x16.F32 R24, gdesc[UR12], RZ, !UPT, gsb0 ;  /* 0x01e000000c1879f0 */ /* 0x000fe2000c0008ff */
[----:B------:R-:W-:Y:S02]  /*1400*/  UIADD3 UR12, UR8, 0x2, URZ ;  /* 0x00000002080c7890 */ /* 0x000fe4000fffe03f */
[----:B------:R-:W-:Y:S01]  /*1410*/  UIADD3 UR14, UR6, 0x2, URZ ;  /* 0x00000002060e7890 */ /* 0x000fe2000fffe03f */
[----:B------:R-:W-:Y:S01]  /*1420*/  UMOV UR13, 0x40000040 ;  /* 0x40000040000d7882 */ /* 0x000fe20000000000 */
[----:B------:R-:W-:Y:S01]  /*1430*/  UMOV UR15, 0x40000040 ;  /* 0x40000040000f7882 */ /* 0x000fe20000000000 */
[----:B------:R-:W-:Y:S02]  /*1440*/  WARPGROUP.DEPBAR.LE gsb0, 0x0 ;  /* 0x00008000000079c5 */ /* 0x000fe40000010000 */
[----:B------:R-:W-:-:S06]  /*1450*/  WARPGROUP.ARRIVE ;  /* 0x00000000000079c5 */ /* 0x000fcc0000000000 */
[----:B------:R-:W-:Y:S01]  /*1460*/  HGMMA.64x128x16.F32 R88, gdesc[UR12], R88, gsb0 ;  /* 0x01e000000c5879f0 */ /* 0x000fe20008000858 */
[----:B------:R-:W-:Y:S01]  /*1470*/  UIADD3 UR12, UR8, 0x402, URZ ;  /* 0x00000402080c7890 */ /* 0x000fe2000fffe03f */
[----:B------:R-:W-:Y:S01]  /*1480*/  UMOV UR13, 0x40000040 ;  /* 0x40000040000d7882 */ /* 0x000fe20000000000 */
[----:B------:R-:W-:Y:S02]  /*1490*/  WARPGROUP.DEPBAR.LE gsb0, 0x0 ;  /* 0x00008000000079c5 */ /* 0x000fe40000010000 */
[----:B------:R-:W-:-:S07]  /*14a0*/  WARPGROUP.ARRIVE ;  /* 0x00000000000079c5 */ /* 0x000fce0000000000 */
[----:B------:R-:W-:Y:S01]  /*14b0*/  HGMMA.64x128x16.F32 R24, gdesc[UR12], R24, gsb0 ;  /* 0x01e000000c1879f0 */ /* 0x000fe20008000818 */
        /* <DEDUP_REMOVED lines=71> */
[----:B------:R-:W-:Y:S03]  /*1930*/  HGMMA.64x128x16.F32 R24, gdesc[UR12], R24, gsb0 ;  /* 0x01e000000c1879f0 */ /* 0x000fe60008000818 */
[----:B------:R-:W-:Y:S02]  /*1940*/  WARPGROUP.DEPBAR.LE gsb0, 0x0 ;  /* 0x00008000000079c5 */ /* 0x000fe40000010000 */
[----:B------:R-:W-:Y:S05]  /*1950*/  @!P1 BRA `(.L_x_18) ;  /* 0x00000008002c9947 */ /* 0x000fea0003800000 */
[----:B------:R-:W-:-:S04]  /*1960*/  UIADD3 UR6, UR39, 0x1, URZ ;  /* 0x0000000127067890 */ /* 0x000fc8000fffe03f */
[----:B------:R-:W-:-:S04]  /*1970*/  UISETP.NE.AND UP0, UPT, UR6, 0x7, UPT ;  /* 0x000000070600788c */ /* 0x000fc8000bf05270 */
[----:B------:R-:W-:Y:S02]  /*1980*/  USEL UR7, URZ, 0x1, UP0 ;  /* 0x000000013f077887 */ /* 0x000fe40008000000 */
[----:B------:R-:W-:Y:S02]  /*1990*/  USEL UR6, UR6, URZ, UP0 ;  /* 0x0000003f06067287 */ /* 0x000fe40008000000 */
[----:B------:R-:W-:-:S06]  /*19a0*/  ULOP3.LUT UR7, UR38, UR7, URZ, 0x3c, !UPT ;  /* 0x0000000726077292 */ /* 0x000fcc000f8e3c3f */
[----:B01----:R-:W-:Y:S01]  /*19b0*/  IMAD.U32 R5, RZ, RZ, UR7 ;  /* 0x00000007ff057e24 */ /* 0x003fe2000f8e00ff */
[----:B------:R-:W-:-:S06]  /*19c0*/  UMOV UR7, UR39 ;  /* 0x0000002700077c82 */ /* 0x000fcc0008000000 */
.L_x_25:
[----:B01----:R-:W-:Y:S05]  /*19d0*/  @!P0 BRA `(.L_x_19) ;  /* 0x0000000000048947 */ /* 0x003fea0003800000 */
[----:B------:R-:W-:Y:S01]  /*19e0*/  BPT.TRAP 0x1 ;  /* 0x000000040000795c */ /* 0x000fe20000300000 */
.L_x_19:
[----:B------:R-:W0:Y:S01]  /*19f0*/  S2UR UR9, SR_CgaCtaId ;  /* 0x00000000000979c3 */ /* 0x000e220000008800 */
[----:B------:R-:W-:Y:S01]  /*1a00*/  UMOV UR8, 0x400 ;  /* 0x0000040000087882 */ /* 0x000fe20000000000 */
[----:B------:R-:W-:Y:S01]  /*1a10*/  SHF.L.U32 R3, R5, 0x1f, RZ ;  /* 0x0000001f05037819 */ /* 0x000fe200000006ff */
[----:B0-----:R-:W-:-:S04]  /*1a20*/  ULEA UR8, UR9, UR8, 0x18 ;  /* 0x0000000809087291 */ /* 0x001fc8000f8ec03f */
[----:B------:R-:W-:-:S09]  /*1a30*/  ULEA UR9, UR6, UR8, 0x3 ;  /* 0x0000000806097291 */ /* 0x000fd2000f8e183f */
[----:B------:R0:W1:Y:S01]  /*1a40*/  SYNCS.PHASECHK.TRANS64.TRYWAIT P1, [UR9], R3 ;  /* 0x00000003ff0075a7 */ /* 0x0000620008020149 */
[----:B------:R-:W-:Y:S05]  /*1a50*/  @!P0 BRA `(.L_x_20) ;  /* 0x0000000000048947 */ /* 0x000fea0003800000 */
[----:B------:R-:W-:Y:S01]  /*1a60*/  BPT.TRAP 0x1 ;  /* 0x000000040000795c */ /* 0x000fe20000300000 */
.L_x_20:
[----:B-1----:R-:W-:Y:S05]  /*1a70*/  @P1 BRA `(.L_x_21) ;  /* 0x0000000000081947 */ /* 0x002fea0003800000 */
[----:B------:R-:W1:Y:S02]  /*1a80*/  SYNCS.PHASECHK.TRANS64.TRYWAIT P1, [UR9], R3 ;  /* 0x00000003ff0075a7 */ /* 0x000e640008020149 */
[----:B-1----:R-:W-:Y:S05]  /*1a90*/  @!P1 BRA `(.L_x_22) ;  /* 0x000000b000449947 */ /* 0x002fea0003800000 */
.L_x_21:
[----:B------:R-:W-:Y:S01]  /*1aa0*/  ULEA UR12, UR6, UR4, 0xc ;  /* 0x00000004060c7291 */ /* 0x000fe2000f8e603f */
[----:B------:R-:W-:Y:S01]  /*1ab0*/  WARPGROUP.ARRIVE ;  /* 0x00000000000079c5 */ /* 0x000fe20000000000 */
[----:B------:R-:W-:Y:S01]  /*1ac0*/  ULEA UR10, UR6, UR5, 0xb ;  /* 0x00000005060a7291 */ /* 0x000fe2000f8e583f */
[----:B------:R-:W-:Y:S01]  /*1ad0*/  UMOV UR13, 0x40000040 ;  /* 0x40000040000d7882 */ /* 0x000fe20000000000 */
[----:B------:R-:W-:Y:S01]  /*1ae0*/  UMOV UR15, 0x40000040 ;  /* 0x40000040000f7882 */ /* 0x000fe20000000000 */
[----:B------:R-:W-:Y:S01]  /*1af0*/  UIADD3 UR16, UR12, 0x400, URZ ;  /* 0x000004000c107890 */ /* 0x000fe2000fffe03f */
[----:B------:R-:W-:-:S03]  /*1b00*/  UMOV UR19, UR15 ;  /* 0x0000000f00137c82 */ /* 0x000fc60008000000 */
[----:B------:R-:W-:Y:S01]  /*1b10*/  UMOV UR14, UR10 ;  /* 0x0000000a000e7c82 */ /* 0x000fe20008000000 */
[----:B------:R-:W-:Y:S01]  /*1b20*/  UMOV UR17, 0x40000040 ;  /* 0x4000004000117882 */ /* 0x000fe20000000000 */
[----:B------:R-:W-:Y:S01]  /*1b30*/  HGMMA.64x128x16.F32 R88, gdesc[UR12], R88, gsb0 ;  /* 0x01e000000c5879f0 */ /* 0x000fe20008000858 */
[----:B------:R-:W-:Y:S02]  /*1b40*/  UMOV UR18, UR14 ;  /* 0x0000000e00127c82 */ /* 0x000fe40008000000 */
        /* <DEDUP_REMOVED lines=89> */
[----:B------:R-:W-:Y:S01]  /*20e0*/  BPT.TRAP 0x1 ;  /* 0x000000040000795c */ /* 0x000fe20000300000 */
.L_x_23:
[----:B------:R-:W-:Y:S01]  /*20f0*/  ULEA UR8, UR7, UR8, 0x3 ;  /* 0x0000000807087291 */ /* 0x000fe2000f8e183f */
[----:B------:R-:W-:-:S03]  /*2100*/  ISETP.GT.U32.AND P1, PT, R19, 0x1, PT ;  /* 0x000000011300780c */ /* 0x000fc60003f24070 */
[----:B------:R-:W-:-:S04]  /*2110*/  UIADD3 UR8, UR8, 0x38, URZ ;  /* 0x0000003808087890 */ /* 0x000fc8000fffe03f */
[----:B------:R-:W-:-:S09]  /*2120*/  UPRMT UR8, URZ, 0x654, UR8 ;  /* 0x000006543f087896 */ /* 0x000fd20008000008 */
[----:B------:R-:W-:Y:S01]  /*2130*/  SYNCS.ARRIVE.TRANS64.RED.A1T0 RZ, [UR8], RZ ;  /* 0x000000ffffff79a7 */ /* 0x000fe20008100408 */
[----:B------:R-:W-:Y:S05]  /*2140*/  @P1 BRA `(.L_x_24) ;  /* 0x0000000000041947 */ /* 0x000fea0003800000 */
[----:B------:R-:W-:Y:S01]  /*2150*/  BPT.TRAP 0x1 ;  /* 0x000000040000795c */ /* 0x000fe20000300000 */
.L_x_24:
[----:B------:R-:W-:Y:S01]  /*2160*/  UIADD3 UR6, UR6, 0x1, URZ ;  /* 0x0000000106067890 */ /* 0x000fe2000fffe03f */
[C---:B------:R-:W-:Y:S01]  /*2170*/  ISETP.GT.AND P1, PT, R0.reuse, 0x1, PT ;  /* 0x000000010000780c */ /* 0x040fe20003f24270 */
[----:B------:R-:W-:Y:S01]  /*2180*/  UIADD3 UR7, UR7, 0x1, URZ ;  /* 0x0000000107077890 */ /* 0x000fe2000fffe03f */
[----:B------:R-:W-:Y:S01]  /*2190*/  VIADD R0, R0, 0xffffffff ;  /* 0xffffffff00007836 */ /* 0x000fe20000000000 */
[----:B------:R-:W-:Y:S02]  /*21a0*/  UISETP.NE.AND UP0, UPT, UR6, 0x7, UPT ;  /* 0x000000070600788c */ /* 0x000fe4000bf05270 */
[----:B------:R-:W-:Y:S02]  /*21b0*/  UISETP.NE.AND UP1, UPT, UR7, 0x7, UPT ;  /* 0x000000070700788c */ /* 0x000fe4000bf25270 */
[----:B------:R-:W-:Y:S02]  /*21c0*/  USEL UR8, URZ, 0x1, UP0 ;  /* 0x000000013f087887 */ /* 0x000fe40008000000 */
[----:B------:R-:W-:-:S02]  /*21d0*/  USEL UR6, UR6, URZ, UP0 ;  /* 0x0000003f06067287 */ /* 0x000fc40008000000 */
[----:B------:R-:W-:Y:S02]  /*21e0*/  USEL UR7, UR7, URZ, UP1 ;  /* 0x0000003f07077287 */ /* 0x000fe40008800000 */
[----:B------:R-:W-:Y:S01]  /*21f0*/  LOP3.LUT R5, R5, UR8, RZ, 0x3c, !PT ;  /* 0x0000000805057c12 */ /* 0x000fe2000f8e3cff */
[----:B------:R-:W-:Y:S09]  /*2200*/  @P1 BRA `(.L_x_25) ;  /* 0xfffffff400f01947 */ /* 0x000ff2000383ffff */
.L_x_18:
[----:B------:R-:W2:Y:S02]  /*2210*/  LDC R0, c[0x0][0x28c] ;  /* 0x0000a300ff007b82 */ /* 0x000ea40000000800 */
[----:B--2---:R-:W-:-:S13]  /*2220*/  ISETP.GE.AND P1, PT, R0, 0x1, PT ;  /* 0x000000010000780c */ /* 0x004fda0003f26270 */
[----:B------:R-:W-:Y:S05]  /*2230*/  @!P1 BRA `(.L_x_26) ;  /* 0x0000000000509947 */ /* 0x000fea0003800000 */
[----:B------:R-:W-:Y:S05]  /*2240*/  @!P0 BRA `(.L_x_27) ;  /* 0x0000000000048947 */ /* 0x000fea0003800000 */
[----:B------:R-:W-:Y:S01]  /*2250*/  BPT.TRAP 0x1 ;  /* 0x000000040000795c */ /* 0x000fe20000300000 */
.L_x_27:
[----:B------:R-:W-:Y:S01]  /*2260*/  UISETP.LT.AND UP0, UPT, UR40, 0x1, UPT ;  /* 0x000000012800788c */ /* 0x000fe2000bf01270 */
[----:B------:R-:W2:Y:S01]  /*2270*/  S2UR UR7, SR_CgaCtaId ;  /* 0x00000000000779c3 */ /* 0x000ea20000008800 */
[----:B------:R-:W-:Y:S02]  /*2280*/  ISETP.GT.U32.AND P0, PT, R19, 0x1, PT ;  /* 0x000000011300780c */ /* 0x000fe40003f04070 */
[----:B------:R-:W-:-:S04]  /*2290*/  USEL UR6, UR40, 0x1, UP0 ;  /* 0x0000000128067887 */ /* 0x000fc80008000000 */
[----:B------:R-:W-:-:S04]  /*22a0*/  UIADD3 UR6, UR39, UR40, -UR6 ;  /* 0x0000002827067290 */ /* 0x000fc8000fffe806 */
[----:B------:R-:W-:-:S04]  /*22b0*/  UIMAD.WIDE.U32 UR4, UR6, 0x24924925, URZ ;  /* 0x24924925060478a5 */ /* 0x000fc8000f8e003f */
[----:B------:R-:W-:-:S04]  /*22c0*/  UIADD3 UR4, UR6, -UR5, URZ ;  /* 0x8000000506047290 */ /* 0x000fc8000fffe03f */
[----:B------:R-:W-:-:S03]  /*22d0*/  ULEA.HI UR4, UR4, UR5, URZ, 0x1f ;  /* 0x0000000504047291 */ /* 0x000fc6000f8ff83f */
[----:B------:R-:W-:Y:S01]  /*22e0*/  UMOV UR5, 0x400 ;  /* 0x0000040000057882 */ /* 0x000fe20000000000 */
[----:B------:R-:W-:Y:S02]  /*22f0*/  USHF.R.U32.HI UR4, URZ, 0x2, UR4 ;  /* 0x000000023f047899 */ /* 0x000fe40008011604 */
[----:B--2---:R-:W-:Y:S02]  /*2300*/  ULEA UR5, UR7, UR5, 0x18 ;  /* 0x0000000507057291 */ /* 0x004fe4000f8ec03f */
[----:B------:R-:W-:-:S04]  /*2310*/  UIMAD UR4, UR4, -0x7, UR6 ;  /* 0xfffffff9040478a4 */ /* 0x000fc8000f8e0206 */
[----:B------:R-:W-:-:S04]  /*2320*/  ULEA UR4, UR4, UR5, 0x3 ;  /* 0x0000000504047291 */ /* 0x000fc8000f8e183f */
[----:B------:R-:W-:-:S04]  /*2330*/  UIADD3 UR4, UR4, 0x38, URZ ;  /* 0x0000003804047890 */ /* 0x000fc8000fffe03f */
[----:B------:R-:W-:-:S09]  /*2340*/  UPRMT UR4, URZ, 0x654, UR4 ;  /* 0x000006543f047896 */ /* 0x000fd20008000004 */
[----:B------:R-:W-:Y:S01]  /*2350*/  SYNCS.ARRIVE.TRANS64.RED.A1T0 RZ, [UR4], RZ ;  /* 0x000000ffffff79a7 */ /* 0x000fe20008100404 */
[----:B------:R-:W-:Y:S05]  /*2360*/  @P0 BRA `(.L_x_26) ;  /* 0x0000000000040947 */ /* 0x000fea0003800000 */
[----:B------:R-:W-:Y:S01]  /*2370*/  BPT.TRAP 0x1 ;  /* 0x000000040000795c */ /* 0x000fe20000300000 */
.L_x_26:
[----:B------:R-:W2:Y:S01]  /*2380*/  LDC R6, c[0x0][0x288] ;  /* 0x0000a200ff067b82 */ /* 0x000ea20000000800 */
[----:B01----:R-:W-:Y:S01]  /*2390*/  SHF.R.U32.HI R3, RZ, 0x2, R18 ;  /* 0x00000002ff037819 */ /* 0x003fe20000011612 */
[----:B------:R-:W-:Y:S01]  /*23a0*/  UIADD3 UR39, UR40, UR39, URZ ;  /* 0x0000002728277290 */ /* 0x000fe2000fffe03f */
[----:B------:R-:W-:Y:S01]  /*23b0*/  LOP3.LUT R4, R18, 0x60, RZ, 0xc0, !PT ;  /* 0x0000006012047812 */ /* 0x000fe200078ec0ff */
[----:B------:R-:W-:Y:S01]  /*23c0*/  IMAD.SHL.U32 R15, R152, 0x100, RZ ;  /* 0x00000100980f7824 */ /* 0x000fe200078e00ff */
[----:B------:R-:W-:Y:S01]  /*23d0*/  LOP3.LUT R3, R3, 0x7, RZ, 0xc0, !PT ;  /* 0x0000000703037812 */ /* 0x000fe200078ec0ff */
[----:B------:R-:W-:Y:S01]  /*23e0*/  UISETP.GT.U32.AND UP0, UPT, UR39, 0x6, UPT ;  /* 0x000000062700788c */ /* 0x000fe2000bf04070 */
[----:B------:R-:W-:Y:S01]  /*23f0*/  SHF.R.U32.HI R10, RZ, 0x1, R4 ;  /* 0x00000001ff0a7819 */ /* 0x000fe20000011604 */
[----:B------:R-:W-:Y:S01]  /*2400*/  UIMAD.WIDE.U32 UR4, UR39, 0x24924925, URZ ;  /* 0x24924925270478a5 */ /* 0x000fe2000f8e003f */
[----:B------:R-:W-:Y:S01]  /*2410*/  LOP3.LUT R0, R22, 0x1, RZ, 0xc0, !PT ;  /* 0x0000000116007812 */ /* 0x000fe200078ec0ff */
[----:B------:R-:W-:Y:S01]  /*2420*/  ULDC UR7, c[0x0][0x284] ;  /* 0x0000a10000077ab9 */ /* 0x000fe20000000800 */
[----:B------:R-:W-:Y:S01]  /*2430*/  IADD3 R5, RZ, -R10, -R3 ;  /* 0x8000000aff057210 */ /* 0x000fe20007ffe803 */
[----:B------:R-:W-:Y:S01]  /*2440*/  UISETP.LT.U32.AND UP0, UPT, UR40, 0x7, UP0 ;  /* 0x000000072800788c */ /* 0x000fe20008701070 */
[----:B------:R-:W-:Y:S01]  /*2450*/  SHF.L.U32 R13, R153, 0x7, RZ ;  /* 0x00000007990d7819 */ /* 0x000fe200000006ff */
[C---:B------:R-:W-:Y:S01]  /*2460*/  IMAD.SHL.U32 R4, R0.reuse, 0x40, RZ ;  /* 0x0000004000047824 */ /* 0x040fe200078e00ff */
[----:B------:R-:W-:Y:S01]  /*2470*/  UIADD3 UR4, UR39, -UR5, URZ ;  /* 0x8000000527047290 */ /* 0x000fe2000fffe03f */
[----:B------:R-:W-:Y:S01]  /*2480*/  IMAD R12, R0, -0x40, R5 ;  /* 0xffffffc0000c7824 */ /* 0x000fe200078e0205 */
[----:B------:R-:W-:Y:S01]  /*2490*/  LOP3.LUT R0, R18, 0x3, RZ, 0xc0, !PT ;  /* 0x0000000312007812 */ /* 0x000fe200078ec0ff */
[----:B------:R-:W-:Y:S01]  /*24a0*/  UISETP.GE.U32.AND UP1, UPT, UR40, 0x7, UPT ;  /* 0x000000072800788c */ /* 0x000fe2000bf26070 */
[----:B------:R-:W-:Y:S01]  /*24b0*/  SHF.R.S32.HI R21, RZ, 0x1f, R23 ;  /* 0x0000001fff157819 */ /* 0x000fe20000011417 */
[----:B------:R-:W-:Y:S01]  /*24c0*/  ULDC.64 UR8, c[0x0][0x5d0] ;  /* 0x0001740000087ab9 */ /* 0x000fe20000000a00 */
[----:B------:R-:W-:Y:S01]  /*24d0*/  USEL UR6, URZ, 0x1, !UP0 ;  /* 0x000000013f067887 */ /* 0x000fe2000c000000 */
[----:B------:R-:W-:Y:S01]  /*24e0*/  LOP3.LUT R3, R4, 0x40, R3, 0xe2, !PT ;  /* 0x0000004004037812 */ /* 0x000fe200078ee203 */
[----:B------:R-:W-:Y:S01]  /*24f0*/  ULEA.HI UR4, UR4, UR5, URZ, 0x1f ;  /* 0x0000000504047291 */ /* 0x000fe2000f8ff83f */
[----:B--2---:R-:W-:Y:S01]  /*2500*/  IMAD R0, R0, -0x2, R6 ;  /* 0xfffffffe00007824 */ /* 0x004fe200078e0206 */
[----:B------:R-:W-:Y:S01]  /*2510*/  ISETP.GE.AND P0, PT, R13, R6, PT ;  /* 0x000000060d00720c */ /* 0x000fe20003f06270 */
[----:B------:R-:W-:Y:S01]  /*2520*/  IMAD.SHL.U32 R6, R18, 0x2, RZ ;  /* 0x0000000212067824 */ /* 0x000fe200078e00ff */
[----:B------:R-:W-:Y:S01]  /*2530*/  ULOP3.LUT UR38, UR38, UR6, URZ, 0x3c, !UPT ;  /* 0x0000000626267292 */ /* 0x000fe2000f8e3c3f */
[----:B------:R-:W-:Y:S01]  /*2540*/  IMAD R4, R21, UR8, RZ ;  /* 0x0000000815047c24 */ /* 0x000fe2000f8e02ff */
[----:B------:R-:W-:Y:S01]  /*2550*/  ISETP.GE.OR P0, PT, R15, UR7, P0 ;  /* 0x000000070f007c0c */ /* 0x000fe20008706670 */
[----:B------:R-:W-:Y:S01]  /*2560*/  IMAD.WIDE R8, R152, 0x100, RZ ;  /* 0x0000010098087825 */ /* 0x000fe200078e02ff */
[----:B------:R-:W-:Y:S01]  /*2570*/  LOP3.LUT R6, R13, 0x6, R6, 0xf8, !PT ;  /* 0x000000060d067812 */ /* 0x000fe200078ef806 */
[----:B------:R-:W-:-:S02]  /*2580*/  USHF.R.U32.HI UR4, URZ, 0x2, UR4 ;  /* 0x000000023f047899 */ /* 0x000fc40008011604 */
[----:B------:R-:W-:Y:S01]  /*2590*/  IMAD R11, R23, UR9, R4 ;  /* 0x00000009170b7c24 */ /* 0x000fe2000f8e0204 */
[----:B------:R-:W-:Y:S01]  /*25a0*/  SHF.R.S32.HI R7, RZ, 0x1f, R6 ;  /* 0x0000001fff077819 */ /* 0x000fe20000011406 */
[----:B------:R-:W-:Y:S01]  /*25b0*/  @UP1 ULOP3.LUT UR38, UR38, 0x1, UR4, 0x78, !UPT ;  /* 0x0000000126261892 */ /* 0x000fe2000f8e7804 */
[----:B------:R-:W-:Y:S01]  /*25c0*/  LOP3.LUT R153, R8, R3, R10, 0xfe, !PT ;  /* 0x0000000308997212 */ /* 0x000fe200078efe0a */
[----:B------:R-:W-:Y:S01]  /*25d0*/  UIMAD UR39, UR4, -0x7, UR39 ;  /* 0xfffffff9042778a4 */ /* 0x000fe2000f8e0227 */
[----:B------:R-:W-:Y:S01]  /*25e0*/  IADD3 R3, -R15, UR7, R12 ;  /* 0x000000070f037c10 */ /* 0x000fe2000fffe10c */
[----:B------:R-:W-:-:S04]  /*25f0*/  IMAD.WIDE.U32 R4, R23, UR8, R6 ;  /* 0x0000000817047c25 */ /* 0x000fc8000f8e0006 */
[----:B------:R-:W-:Y:S02]  /*2600*/  IMAD.IADD R11, R5, 0x1, R11 ;  /* 0x00000001050b7824 */ /* 0x000fe400078e020b */
[----:B------:R-:W-:Y:S02]  /*2610*/  IMAD.IADD R0, R0, 0x1, -R13 ;  /* 0x0000000100007824 */ /* 0x000fe400078e0a0d */
[----:B------:R-:W-:Y:S02]  /*2620*/  IMAD.MOV.U32 R152, RZ, RZ, -0x1 ;  /* 0xffffffffff987424 */ /* 0x000fe400078e00ff */
[----:B------:R-:W-:Y:S01]  /*2630*/  IMAD.MOV.U32 R10, RZ, RZ, R4 ;  /* 0x000000ffff0a7224 */ /* 0x000fe200078e0004 */
[----:B------:R-:W-:Y:S06]  /*2640*/  @P0 BRA `(.L_x_28) ;  /* 0x00000084006c0947 */ /* 0x000fec0003800000 */
[----:B------:R-:W0:Y:S01]  /*2650*/  LDC.64 R4, c[0x0][0x5c8] ;  /* 0x00017200ff047b82 */ /* 0x000e220000000a00 */
[----:B-----5:R-:W-:Y:S01]  /*2660*/  FSETP.NEU.AND P0, PT, R155, RZ, PT ;  /* 0x000000ff9b00720b */ /* 0x020fe20003f0d000 */
[----:B------:R-:W-:Y:S01]  /*2670*/  BSSY B0, `(.L_x_28) ;  /* 0x0000858000007945 */ /* 0x000fe20003800000 */
[----:B------:R-:W-:-:S04]  /*2680*/  ISETP.GT.AND P3, PT, R3, RZ, PT ;  /* 0x000000ff0300720c */ /* 0x000fc80003f64270 */
[----:B------:R-:W-:Y:S01]  /*2690*/  ISETP.GT.AND P1, PT, R0, RZ, P3 ;  /* 0x000000ff0000720c */ /* 0x000fe20001f24270 */
[-C--:B0-----:R-:W-:Y:S02]  /*26a0*/  IMAD R12, R9, R4.reuse, RZ ;  /* 0x00000004090c7224 */ /* 0x081fe400078e02ff */
[----:B------:R-:W-:-:S04]  /*26b0*/  IMAD.WIDE.U32 R166, R153, R4, R10 ;  /* 0x0000000499a67225 */ /* 0x000fc800078e000a */
[----:B------:R-:W-:-:S04]  /*26c0*/  IMAD R11, R153, R5, R12 ;  /* 0x00000005990b7224 */ /* 0x000fc800078e020c */
[----:B------:R-:W-:Y:S01]  /*26d0*/  IMAD.IADD R169, R167, 0x1, R11 ;  /* 0x00000001a7a97824 */ /* 0x000fe200078e020b */
[----:B------:R-:W-:Y:S06]  /*26e0*/  @!P0 BRA `(.L_x_29) ;  /* 0x00000060000c8947 */ /* 0x000fec0003800000 */
[----:B------:R-:W0:Y:S01]  /*26f0*/  LDC.64 R12, c[0x0][0x5b8] ;  /* 0x00016e00ff0c7b82 */ /* 0x000e220000000a00 */
[----:B------:R-:W-:-:S07]  /*2700*/  ULDC.64 UR4, c[0x0][0x5c0] ;  /* 0x0001700000047ab9 */ /* 0x000fce0000000a00 */
[----:B------:R-:W1:Y:S08]  /*2710*/  LDC.64 R14, c[0x0][0x5b0] ;  /* 0x00016c00ff0e7b82 */ /* 0x000e700000000a00 */
[----:B------:R-:W2:Y:S01]  /*2720*/  LDC.64 R10, c[0x0][0x5a8] ;  /* 0x00016a00ff0a7b82 */ /* 0x000ea20000000a00 */
[----:B0-----:R-:W-:-:S04]  /*2730*/  IMAD R20, R21, R12, RZ ;  /* 0x0000000c15147224 */ /* 0x001fc800078e02ff */
[C---:B------:R-:W-:Y:S02]  /*2740*/  IMAD R13, R23.reuse, R13, R20 ;  /* 0x0000000d170d7224 */ /* 0x040fe400078e0214 */
[----:B------:R-:W-:-:S04]  /*2750*/  IMAD.WIDE.U32 R20, R23, R12, R6 ;  /* 0x0000000c17147225 */ /* 0x000fc800078e0006 */
[----:B-1----:R-:W-:Y:S01]  /*2760*/  IMAD R156, R9, R14, RZ ;  /* 0x0000000e099c7224 */ /* 0x002fe200078e02ff */
[----:B------:R-:W-:-:S03]  /*2770*/  IADD3 R157, R21, R13, RZ ;  /* 0x0000000d159d7210 */ /* 0x000fc60007ffe0ff */
[----:B------:R-:W-:Y:S02]  /*2780*/  IMAD R167, R153, R15, R156 ;  /* 0x0000000f99a77224 */ /* 0x000fe400078e029c */
[----:B------:R-:W-:-:S04]  /*2790*/  IMAD.MOV.U32 R156, RZ, RZ, R20 ;  /* 0x000000ffff9c7224 */ /* 0x000fc800078e0014 */
[----:B------:R-:W-:-:S04]  /*27a0*/  IMAD.WIDE.U32 R158, R153, R14, R156 ;  /* 0x0000000e999e7225 */ /* 0x000fc800078e009c */
[----:B------:R-:W-:Y:S01]  /*27b0*/  IMAD.IADD R159, R159, 0x1, R167 ;  /* 0x000000019f9f7824 */ /* 0x000fe200078e02a7 */
[----:B--2---:R-:W-:-:S04]  /*27c0*/  LEA R160, P0, R158, R10, 0x1 ;  /* 0x0000000a9ea07211 */ /* 0x004fc800078008ff */
[----:B------:R-:W-:-:S05]  /*27d0*/  LEA.HI.X R161, R158, R11, R159, 0x1, P0 ;  /* 0x0000000b9ea17211 */ /* 0x000fca00000f0c9f */
[----:B------:R-:W2:Y:S01]  /*27e0*/  @P1 LDG.E.LTC128B.U16 R165, desc[UR36][R160.64] ;  /* 0x00000024a0a51981 */ /* 0x000ea2000c1e1520 */
[----:B------:R-:W-:Y:S01]  /*27f0*/  IMAD.WIDE.U32 R162, R153, R14, R6 ;  /* 0x0000000e99a27225 */ /* 0x000fe200078e0006 */
[----:B------:R-:W-:Y:S01]  /*2800*/  ISETP.GT.AND P2, PT, R0, 0x1, P3 ;  /* 0x000000010000780c */ /* 0x000fe20001f44270 */
[----:B------:R-:W-:Y:S02]  /*2810*/  BSSY B1, `(.L_x_30) ;  /* 0x0000012000017945 */ /* 0x000fe40003800000 */
[----:B------:R-:W-:Y:S02]  /*2820*/  IMAD.IADD R163, R167, 0x1, R163 ;  /* 0x00000001a7a37824 */ /* 0x000fe400078e02a3 */
[----:B------:R-:W-:-:S04]  /*2830*/  IMAD.WIDE.U32 R162, R23, R12, R162 ;  /* 0x0000000c17a27225 */ /* 0x000fc800078e00a2 */
[----:B--2---:R-:W-:-:S05]  /*2840*/  HADD2.F32 R158, -RZ, R165.H0_H0 ;  /* 0x200000a5ff9e7230 */ /* 0x004fca0000004100 */
[----:B------:R-:W-:Y:S01]  /*2850*/  FMUL R159, R158, R155 ;  /* 0x0000009b9e9f7220 */ /* 0x000fe20000400000 */
[----:B------:R-:W-:-:S03]  /*2860*/  LEA R158, P0, R166, UR4, 0x1 ;  /* 0x00000004a69e7c11 */ /* 0x000fc6000f8008ff */
[----:B------:R-:W-:Y:S01]  /*2870*/  FFMA R159, R88, R154, R159 ;  /* 0x0000009a589f7223 */ /* 0x000fe2000000009f */
[----:B------:R-:W-:-:S04]  /*2880*/  IMAD.IADD R88, R13, 0x1, R163 ;  /* 0x000000010d587824 */ /* 0x000fc800078e02a3 */
[----:B------:R-:W-:Y:S02]  /*2890*/  F2FP.F16.F32.PACK_AB R161, RZ, R159 ;  /* 0x0000009fffa1723e */ /* 0x000fe400000000ff */
[----:B------:R-:W-:Y:S02]  /*28a0*/  LEA.HI.X R159, R166, UR5, R169, 0x1, P0 ;  /* 0x00000005a69f7c11 */ /* 0x000fe400080f0ca9 */
[----:B------:R-:W-:Y:S02]  /*28b0*/  PRMT R163, R161, 0x7610, R163 ;  /* 0x00007610a1a37816 */ /* 0x000fe400000000a3 */
[----:B------:R-:W-:-:S03]  /*28c0*/  LEA R160, P0, R162, R10, 0x1 ;  /* 0x0000000aa2a07211 */ /* 0x000fc600078008ff */
[----:B------:R0:W-:Y:S01]  /*28d0*/  @P1 STG.E.U16 desc[UR36][R158.64], R163 ;  /* 0x000000a39e001986 */ /* 0x0001e2000c101524 */
[----:B------:R-:W-:Y:S01]  /*28e0*/  LEA.HI.X R161, R162, R11, R88, 0x1, P0 ;  /* 0x0000000ba2a17211 */ /* 0x000fe200000f0c58 */
[C---:B------:R-:W-:Y:S01]  /*28f0*/  IMAD.SHL.U32 R162, R14.reuse, 0x8, RZ ;  /* 0x000000080ea27824 */ /* 0x040fe200078e00ff */
[----:B0-----:R-:W-:Y:S01]  /*2900*/  SHF.L.U64.HI R163, R14, 0x3, R15 ;  /* 0x000000030ea37819 */ /* 0x001fe2000001020f */
[----:B------:R-:W-:Y:S06]  /*2910*/  @!P2 BRA `(.L_x_31) ;  /* 0x000000000004a947 */ /* 0x000fec0003800000 */
[----:B------:R0:W5:Y:S02]  /*2920*/  LDG.E.LTC128B.U16 R165, desc[UR36][R160.64+0x2] ;  /* 0x00000224a0a57981 */ /* 0x000164000c1e1520 */
.L_x_31:
[----:B------:R-:W-:Y:S05]  /*2930*/  BSYNC B1 ;  /* 0x0000000000017941 */ /* 0x000fea0003800000 */
.L_x_30:
[----:B-----5:R-:W-:Y:S01]  /*2940*/  HADD2.F32 R88, -RZ, R165.H0_H0 ;  /* 0x200000a5ff587230 */ /* 0x020fe20000004100 */
[----:B------:R-:W-:Y:S01]  /*2950*/  ISETP.GT.AND P0, PT, R3, 0x8, PT ;  /* 0x000000080300780c */ /* 0x000fe20003f04270 */
[----:B------:R-:W-:Y:S01]  /*2960*/  IMAD.WIDE.U32 R170, R153, R14, R162 ;  /* 0x0000000e99aa7225 */ /* 0x000fe200078e00a2 */
[----:B------:R-:W-:-:S03]  /*2970*/  PRMT R172, R165, 0x7610, R172 ;  /* 0x00007610a5ac7816 */ /* 0x000fc600000000ac */
[----:B------:R-:W-:Y:S01]  /*2980*/  FMUL R88, R88, R155 ;  /* 0x0000009b58587220 */ /* 0x000fe20000400000 */
[----:B------:R-:W-:Y:S01]  /*2990*/  IMAD.IADD R169, R167, 0x1, R171 ;  /* 0x00000001a7a97824 */ /* 0x000fe200078e02ab */
[----:B------:R-:W-:Y:S02]  /*29a0*/  IADD3 R166, P4, R20, R170, RZ ;  /* 0x000000aa14a67210 */ /* 0x000fe40007f9e0ff */
[----:B------:R-:W-:Y:S01]  /*29b0*/  FFMA R89, R89, R154, R88 ;  /* 0x0000009a59597223 */ /* 0x000fe20000000058 */
[----:B------:R-:W-:Y:S02]  /*29c0*/  ISETP.GT.AND P1, PT, R0, RZ, P0 ;  /* 0x000000ff0000720c */ /* 0x000fe40000724270 */
[----:B------:R-:W-:Y:S01]  /*29d0*/  IMAD.X R167, R169, 0x1, R157, P4 ;  /* 0x00000001a9a77824 */ /* 0x000fe200020e069d */
[----:B------:R-:W-:Y:S02]  /*29e0*/  LEA R88, P4, R166, R10, 0x1 ;  /* 0x0000000aa6587211 */ /* 0x000fe400078808ff */
[----:B------:R-:W-:-:S02]  /*29f0*/  F2FP.F16.F32.PACK_AB R168, RZ, R89 ;  /* 0x00000059ffa8723e */ /* 0x000fc400000000ff */
[----:B------:R-:W-:Y:S02]  /*2a00*/  LEA.HI.X R89, R166, R11, R167, 0x1, P4 ;  /* 0x0000000ba6597211 */ /* 0x000fe400020f0ca7 */
[----:B------:R-:W-:-:S05]  /*2a10*/  PRMT R171, R168, 0x7610, R171 ;  /* 0x00007610a8ab7816 */ /* 0x000fca00000000ab */
[----:B------:R1:W-:Y:S04]  /*2a20*/  @P2 STG.E.U16 desc[UR36][R158.64+0x2], R171 ;  /* 0x000002ab9e002986 */ /* 0x0003e8000c101524 */
[----:B------:R2:W3:Y:S01]  /*2a30*/  @P1 LDG.E.LTC128B.U16 R172, desc[UR36][R88.64] ;  /* 0x0000002458ac1981 */ /* 0x0004e2000c1e1520 */
[----:B------:R-:W-:Y:S01]  /*2a40*/  IMAD.SHL.U32 R165, R4, 0x10, RZ ;  /* 0x0000001004a57824 */ /* 0x000fe200078e00ff */
[----:B------:R-:W-:Y:S01]  /*2a50*/  IADD3 R170, P2, R6, R170, RZ ;  /* 0x000000aa06aa7210 */ /* 0x000fe20007f5e0ff */
[----:B------:R-:W-:Y:S03]  /*2a60*/  BSSY B1, `(.L_x_32) ;  /* 0x0000011000017945 */ /* 0x000fe60003800000 */
[----:B------:R-:W-:-:S02]  /*2a70*/  IADD3 R168, P4, R165, R158, RZ ;  /* 0x0000009ea5a87210 */ /* 0x000fc40007f9e0ff */
[----:B-1----:R-:W-:Y:S02]  /*2a80*/  IADD3.X R171, R7, R169, RZ, P2, !PT ;  /* 0x000000a907ab7210 */ /* 0x002fe400017fe4ff */
[----:B------:R-:W-:Y:S01]  /*2a90*/  ISETP.GT.AND P2, PT, R0, 0x1, P0 ;  /* 0x000000010000780c */ /* 0x000fe20000744270 */
[----:B------:R-:W-:-:S03]  /*2aa0*/  IMAD.WIDE.U32 R170, R23, R12, R170 ;  /* 0x0000000c17aa7225 */ /* 0x000fc600078e00aa */
[----:B--2---:R-:W-:Y:S01]  /*2ab0*/  LEA R88, P5, R170, R10, 0x1 ;  /* 0x0000000aaa587211 */ /* 0x004fe200078a08ff */
[----:B---3--:R-:W-:-:S05]  /*2ac0*/  HADD2.F32 R166, -RZ, R172.H0_H0 ;  /* 0x200000acffa67230 */ /* 0x008fca0000004100 */
[----:B------:R-:W-:Y:S01]  /*2ad0*/  FMUL R167, R166, R155 ;  /* 0x0000009ba6a77220 */ /* 0x000fe20000400000 */
[----:B------:R-:W-:-:S03]  /*2ae0*/  IMAD.IADD R166, R13, 0x1, R171 ;  /* 0x000000010da67824 */ /* 0x000fc600078e02ab */
[----:B------:R-:W-:Y:S01]  /*2af0*/  FFMA R90, R90, R154, R167 ;  /* 0x0000009a5a5a7223 */ /* 0x000fe200000000a7 */
[----:B------:R-:W-:Y:S02]  /*2b00*/  SHF.L.U64.HI R167, R4, 0x4, R5 ;  /* 0x0000000404a77819 */ /* 0x000fe40000010205 */
[----:B------:R-:W-:Y:S02]  /*2b10*/  LEA.HI.X R89, R170, R11, R166, 0x1, P5 ;  /* 0x0000000baa597211 */ /* 0x000fe400028f0ca6 */
[----:B------:R-:W-:Y:S01]  /*2b20*/  F2FP.F16.F32.PACK_AB R90, RZ, R90 ;  /* 0x0000005aff5a723e */ /* 0x000fe200000000ff */
[----:B------:R-:W-:-:S05]  /*2b30*/  IMAD.X R169, R167, 0x1, R159, P4 ;  /* 0x00000001a7a97824 */ /* 0x000fca00020e069f */
[----:B------:R1:W-:Y:S01]  /*2b40*/  @P1 STG.E.U16 desc[UR36][R168.64], R90 ;  /* 0x0000005aa8001986 */ /* 0x0003e2000c101524 */
[----:B------:R-:W-:Y:S05]  /*2b50*/  @!P2 BRA `(.L_x_33) ;  /* 0x000000000004a947 */ /* 0x000fea0003800000 */
[----:B------:R2:W5:Y:S02]  /*2b60*/  LDG.E.LTC128B.U16 R172, desc[UR36][R88.64+0x2] ;  /* 0x0000022458ac7981 */ /* 0x000564000c1e1520 */
.L_x_33:
[----:B------:R-:W-:Y:S05]  /*2b70*/  BSYNC B1 ;  /* 0x0000000000017941 */ /* 0x000fea0003800000 */
.L_x_32:
[----:B-1---5:R-:W-:Y:S01]  /*2b80*/  HADD2.F32 R90, -RZ, R172.H0_H0 ;  /* 0x200000acff5a7230 */ /* 0x022fe20000004100 */
[----:B------:R-:W-:Y:S01]  /*2b90*/  ISETP.GT.AND P1, PT, R0, 0x8, P3 ;  /* 0x000000080000780c */ /* 0x000fe20001f24270 */
[----:B------:R-:W-:Y:S03]  /*2ba0*/  BSSY B1, `(.L_x_34) ;  /* 0x000000a000017945 */ /* 0x000fe60003800000 */
[----:B------:R-:W-:-:S04]  /*2bb0*/  FMUL R90, R90, R155 ;  /* 0x0000009b5a5a7220 */ /* 0x000fc80000400000 */
[----:B------:R-:W-:Y:S01]  /*2bc0*/  FFMA R90, R91, R154, R90 ;  /* 0x0000009a5b5a7223 */ /* 0x000fe2000000005a */
[----:B------:R-:W-:-:S04]  /*2bd0*/  @P2 IMAD.MOV.U32 R91, RZ, RZ, R169 ;  /* 0x000000ffff5b2224 */ /* 0x000fc800078e00a9 */
[----:B------:R-:W-:-:S04]  /*2be0*/  F2FP.F16.F32.PACK_AB R90, RZ, R90 ;  /* 0x0000005aff5a723e */ /* 0x000fc800000000ff */
[----:B------:R-:W-:Y:S01]  /*2bf0*/  PRMT R166, R90, 0x7610, R166 ;  /* 0x000076105aa67816 */ /* 0x000fe200000000a6 */
[----:B------:R-:W-:-:S05]  /*2c00*/  @P2 IMAD.MOV.U32 R90, RZ, RZ, R168 ;  /* 0x000000ffff5a2224 */ /* 0x000fca00078e00a8 */
[----:B------:R1:W-:Y:S01]  /*2c10*/  @P2 STG.E.U16 desc[UR36][R90.64+0x2], R166 ;  /* 0x000002a65a002986 */ /* 0x0003e2000c101524 */
[----:B------:R-:W-:Y:S05]  /*2c20*/  @!P1 BRA `(.L_x_35) ;  /* 0x0000000000049947 */ /* 0x000fea0003800000 */
[----:B------:R3:W5:Y:S02]  /*2c30*/  LDG.E.LTC128B.U16 R172, desc[UR36][R160.64+0x10] ;  /* 0x00001024a0ac7981 */ /* 0x000764000c1e1520 */
.L_x_35:
[----:B------:R-:W-:Y:S05]  /*2c40*/  BSYNC B1 ;  /* 0x0000000000017941 */ /* 0x000fea0003800000 */
.L_x_34:
[----:B-1---5:R-:W-:Y:S01]  /*2c50*/  HADD2.F32 R90, -RZ, R172.H0_H0 ;  /* 0x200000acff5a7230 */ /* 0x022fe20000004100 */
[----:B------:R-:W-:Y:S01]  /*2c60*/  ISETP.GT.AND P2, PT, R0, 0x9, P3 ;  /* 0x000000090000780c */ /* 0x000fe20001f44270 */
[----:B------:R-:W-:Y:S03]  /*2c70*/  BSSY B1, `(.L_x_36) ;  /* 0x000000a000017945 */ /* 0x000fe60003800000 */
[----:B------:R-:W-:Y:S01]  /*2c80*/  FMUL R91, R90, R155 ;  /* 0x0000009b5a5b7220 */ /* 0x000fe20000400000 */
[----:B------:R-:W-:-:S03]  /*2c90*/  @P1 IMAD.MOV.U32 R90, RZ, RZ, R158 ;  /* 0x000000ffff5a1224 */ /* 0x000fc600078e009e */
[----:B------:R-:W-:-:S05]  /*2ca0*/  FFMA R91, R92, R154, R91 ;  /* 0x0000009a5c5b7223 */ /* 0x000fca000000005b */
[----:B------:R-:W-:-:S04]  /*2cb0*/  F2FP.F16.F32.PACK_AB R91, RZ, R91 ;  /* 0x0000005bff5b723e */ /* 0x000fc800000000ff */
[----:B------:R-:W-:Y:S01]  /*2cc0*/  PRMT R92, R91, 0x7610, R92 ;  /* 0x000076105b5c7816 */ /* 0x000fe2000000005c */
[----:B------:R-:W-:-:S05]  /*2cd0*/  @P1 IMAD.MOV.U32 R91, RZ, RZ, R159 ;  /* 0x000000ffff5b1224 */ /* 0x000fca00078e009f */
[----:B------:R1:W-:Y:S01]  /*2ce0*/  @P1 STG.E.U16 desc[UR36][R90.64+0x10], R92 ;  /* 0x0000105c5a001986 */ /* 0x0003e2000c101524 */
[----:B------:R-:W-:Y:S05]  /*2cf0*/  @!P2 BRA `(.L_x_37) ;  /* 0x000000000004a947 */ /* 0x000fea0003800000 */
[----:B------:R4:W5:Y:S02]  /*2d00*/  LDG.E.LTC128B.U16 R172, desc[UR36][R160.64+0x12] ;  /* 0x00001224a0ac7981 */ /* 0x000964000c1e1520 */
.L_x_37:
[----:B------:R-:W-:Y:S05]  /*2d10*/  BSYNC B1 ;  /* 0x0000000000017941 */ /* 0x000fea0003800000 */
.L_x_36:
[----:B-1---5:R-:W-:Y:S01]  /*2d20*/  HADD2.F32 R90, -RZ, R172.H0_H0 ;  /* 0x200000acff5a7230 */ /* 0x022fe20000004100 */
[----:B------:R-:W-:Y:S01]  /*2d30*/  ISETP.GT.AND P1, PT, R0, 0x8, P0 ;  /* 0x000000080000780c */ /* 0x000fe20000724270 */
[----:B------:R-:W-:Y:S01]  /*2d40*/  @P2 IMAD.MOV.U32 R91, RZ, RZ, R159 ;  /* 0x000000ffff5b2224 */ /* 0x000fe200078e009f */
[----:B------:R-:W-:Y:S02]  /*2d50*/  BSSY B1, `(.L_x_38) ;  /* 0x0000009000017945 */ /* 0x000fe40003800000 */
[----:B------:R-:W-:-:S04]  /*2d60*/  FMUL R90, R90, R155 ;  /* 0x0000009b5a5a7220 */ /* 0x000fc80000400000 */
[----:B------:R-:W-:-:S05]  /*2d70*/  FFMA R90, R93, R154, R90 ;  /* 0x0000009a5d5a7223 */ /* 0x000fca000000005a */
[----:B------:R-:W-:-:S04]  /*2d80*/  F2FP.F16.F32.PACK_AB R90, RZ, R90 ;  /* 0x0000005aff5a723e */ /* 0x000fc800000000ff */
[----:B------:R-:W-:Y:S02]  /*2d90*/  PRMT R92, R90, 0x7610, R92 ;  /* 0x000076105a5c7816 */ /* 0x000fe4000000005c */
[----:B------:R-:W-:-:S05]  /*2da0*/  @P2 MOV R90, R158 ;  /* 0x0000009e005a2202 */ /* 0x000fca0000000f00 */
[----:B------:R1:W-:Y:S01]  /*2db0*/  @P2 STG.E.U16 desc[UR36][R90.64+0x12], R92 ;  /* 0x0000125c5a002986 */ /* 0x0003e2000c101524 */
[----:B------:R-:W-:Y:S05]  /*2dc0*/  @!P1 BRA `(.L_x_39) ;  /* 0x0000000000049947 */ /* 0x000fea0003800000 */
[----:B------:R0:W5:Y:S02]  /*2dd0*/  LDG.E.LTC128B.U16 R172, desc[UR36][R88.64+0x10] ;  /* 0x0000102458ac7981 */ /* 0x000164000c1e1520 */
.L_x_39:
[----:B------:R-:W-:Y:S05]  /*2de0*/  BSYNC B1 ;  /* 0x0000000000017941 */ /* 0x000fea0003800000 */
.L_x_38:
        /* <DEDUP_REMOVED lines=12> */
.L_x_41:
[----:B------:R-:W-:Y:S05]  /*2eb0*/  BSYNC B1 ;  /* 0x0000000000017941 */ /* 0x000fea0003800000 */
.L_x_40:
[----:B-1---5:R-:W-:Y:S01]  /*2ec0*/  HADD2.F32 R90, -RZ, R172.H0_H0 ;  /* 0x200000acff5a7230 */ /* 0x022fe20000004100 */
[----:B------:R-:W-:Y:S01]  /*2ed0*/  ISETP.GT.AND P1, PT, R0, 0x10, P3 ;  /* 0x000000100000780c */ /* 0x000fe20001f24270 */
[----:B------:R-:W-:Y:S01]  /*2ee0*/  @P2 IMAD.MOV.U32 R91, RZ, RZ, R169 ;  /* 0x000000ffff5b2224 */ /* 0x000fe200078e00a9 */
[----:B------:R-:W-:Y:S02]  /*2ef0*/  BSSY B1, `(.L_x_42) ;  /* 0x0000009000017945 */ /* 0x000fe40003800000 */
[----:B------:R-:W-:-:S04]  /*2f00*/  FMUL R90, R90, R155 ;  /* 0x0000009b5a5a7220 */ /* 0x000fc80000400000 */
[----:B------:R-:W-:-:S05]  /*2f10*/  FFMA R90, R95, R154, R90 ;  /* 0x0000009a5f5a7223 */ /* 0x000fca000000005a */
[----:B------:R-:W-:-:S04]  /*2f20*/  F2FP.F16.F32.PACK_AB R90, RZ, R90 ;  /* 0x0000005aff5a723e */ /* 0x000fc800000000ff */
[----:B------:R-:W-:Y:S01]  /*2f30*/  PRMT R92, R90, 0x7610, R92 ;  /* 0x000076105a5c7816 */ /* 0x000fe2000000005c */
[----:B------:R-:W-:-:S05]  /*2f40*/  @P2 IMAD.MOV.U32 R90, RZ, RZ, R168 ;  /* 0x000000ffff5a2224 */ /* 0x000fca00078e00a8 */
[----:B------:R1:W-:Y:S01]  /*2f50*/  @P2 STG.E.U16 desc[UR36][R90.64+0x12], R92 ;  /* 0x0000125c5a002986 */ /* 0x0003e2000c101524 */
[----:B------:R-:W-:Y:S05]  /*2f60*/  @!P1 BRA `(.L_x_43) ;  /* 0x0000000000049947 */ /* 0x000fea0003800000 */
[----:B------:R0:W5:Y:S02]  /*2f70*/  LDG.E.LTC128B.U16 R172, desc[UR36][R160.64+0x20] ;  /* 0x00002024a0ac7981 */ /* 0x000164000c1e1520 */
.L_x_43:
[----:B------:R-:W-:Y:S05]  /*2f80*/  BSYNC B1 ;  /* 0x0000000000017941 */ /* 0x000fea0003800000 */
.L_x_42:
        /* <DEDUP_REMOVED lines=12> */
.L_x_45:
[----:B------:R-:W-:Y:S05]  /*3050*/  BSYNC B1 ;  /* 0x0000000000017941 */ /* 0x000fea0003800000 */
.L_x_44:
        /* <DEDUP_REMOVED lines=12> */
.L_x_47:
[----:B------:R-:W-:Y:S05]  /*3120*/  BSYNC B1 ;  /* 0x0000000000017941 */ /* 0x000fea0003800000 */
.L_x_46:
        /* <DEDUP_REMOVED lines=12> */
.L_x_49:
[----:B------:R-:W-:Y:S05]  /*31f0*/  BSYNC B1 ;  /* 0x0000000000017941 */ /* 0x000fea0003800000 */
.L_x_48:
        /* <DEDUP_REMOVED lines=12> */
.L_x_51:
[----:B------:R-:W-:Y:S05]  /*32c0*/  BSYNC B1 ;  /* 0x0000000000017941 */ /* 0x000fea0003800000 */
.L_x_50:
        /* <DEDUP_REMOVED lines=12> */
.L_x_53:
[----:B------:R-:W-:Y:S05]  /*3390*/  BSYNC B1 ;  /* 0x0000000000017941 */ /* 0x000fea0003800000 */
.L_x_52:
        /* <DEDUP_REMOVED lines=12> */
.L_x_55:
[----:B------:R-:W-:Y:S05]  /*3460*/  BSYNC B1 ;  /* 0x0000000000017941 */ /* 0x000fea0003800000 */
.L_x_54:
        /* <DEDUP_REMOVED lines=12> */
.L_x_57:
[----:B------:R-:W-:Y:S05]  /*3530*/  BSYNC B1 ;  /* 0x0000000000017941 */ /* 0x000fea0003800000 */
.L_x_56:
        /* <DEDUP_REMOVED lines=12> */
.L_x_59:
[----:B------:R-:W-:Y:S05]  /*3600*/  BSYNC B1 ;  /* 0x0000000000017941 */ /* 0x000fea0003800000 */
.L_x_58:
        /* <DEDUP_REMOVED lines=12> */
.L_x_61:
[----:B------:R-:W-:Y:S05]  /*36d0*/  BSYNC B1 ;  /* 0x0000000000017941 */ /* 0x000fea0003800000 */
.L_x_60:
        /* <DEDUP_REMOVED lines=12> */
.L_x_63:
[----:B------:R-:W-:Y:S05]  /*37a0*/  BSYNC B1 ;  /* 0x0000000000017941 */ /* 0x000fea0003800000 */
.L_x_62:
        /* <DEDUP_REMOVED lines=12> */
.L_x_65:
[----:B------:R-:W-:Y:S05]  /*3870*/  BSYNC B1 ;  /* 0x0000000000017941 */ /* 0x000fea0003800000 */
.L_x_64:
        /* <DEDUP_REMOVED lines=12> */
.L_x_67:
[----:B------:R-:W-:Y:S05]  /*3940*/  BSYNC B1 ;  /* 0x0000000000017941 */ /* 0x000fea0003800000 */
.L_x_66:
        /* <DEDUP_REMOVED lines=12> */
.L_x_69:
[----:B------:R-:W-:Y:S05]  /*3a10*/  BSYNC B1 ;  /* 0x0000000000017941 */ /* 0x000fea0003800000 */
.L_x_68:
        /* <DEDUP_REMOVED lines=12> */
.L_x_71:
[----:B------:R-:W-:Y:S05]  /*3ae0*/  BSYNC B1 ;  /* 0x0000000000017941 */ /* 0x000fea0003800000 */
.L_x_70:
        /* <DEDUP_REMOVED lines=12> */
.L_x_73:
[----:B------:R-:W-:Y:S05]  /*3bb0*/  BSYNC B1 ;  /* 0x0000000000017941 */ /* 0x000fea0003800000 */
.L_x_72:
        /* <DEDUP_REMOVED lines=12> */
.L_x_75:
[----:B------:R-:W-:Y:S05]  /*3c80*/  BSYNC B1 ;  /* 0x0000000000017941 */ /* 0x000fea0003800000 */
.L_x_74:
        /* <DEDUP_REMOVED lines=12> */
.L_x_77:
[----:B------:R-:W-:Y:S05]  /*3d50*/  BSYNC B1 ;  /* 0x0000000000017941 */ /* 0x000fea0003800000 */
.L_x_76:
        /* <DEDUP_REMOVED lines=12> */
.L_x_79:
[----:B------:R-:W-:Y:S05]  /*3e20*/  BSYNC B1 ;  /* 0x0000000000017941 */ /* 0x000fea0003800000 */
.L_x_78:
        /* <DEDUP_REMOVED lines=12> */
.L_x_81:
[----:B------:R-:W-:Y:S05]  /*3ef0*/  BSYNC B1 ;  /* 0x0000000000017941 */ /* 0x000fea0003800000 */
.L_x_80:
        /* <DEDUP_REMOVED lines=12> */
.L_x_83:
[----:B------:R-:W-:Y:S05]  /*3fc0*/  BSYNC B1 ;  /* 0x0000000000017941 */ /* 0x000fea0003800000 */
.L_x_82:
        /* <DEDUP_REMOVED lines=12> */
.L_x_85:
[----:B------:R-:W-:Y:S05]  /*4090*/  BSYNC B1 ;  /* 0x0000000000017941 */ /* 0x000fea0003800000 */
.L_x_84:
        /* <DEDUP_REMOVED lines=12> */
.L_x_87:
[----:B------:R-:W-:Y:S05]  /*4160*/  BSYNC B1 ;  /* 0x0000000000017941 */ /* 0x000fea0003800000 */
.L_x_86:
        /* <DEDUP_REMOVED lines=12> */
.L_x_89:
[----:B------:R-:W-:Y:S05]  /*4230*/  BSYNC B1 ;  /* 0x0000000000017941 */ /* 0x000fea0003800000 */
.L_x_88:
        /* <DEDUP_REMOVED lines=12> */
.L_x_91:
[----:B------:R-:W-:Y:S05]  /*4300*/  BSYNC B1 ;  /* 0x0000000000017941 */ /* 0x000fea0003800000 */
.L_x_90:
        /* <DEDUP_REMOVED lines=12> */
.L_x_93:
[----:B------:R-:W-:Y:S05]  /*43d0*/  BSYNC B1 ;  /* 0x0000000000017941 */ /* 0x000fea0003800000 */
.L_x_92:
        /* <DEDUP_REMOVED lines=12> */
.L_x_95:
[----:B------:R-:W-:Y:S05]  /*44a0*/  BSYNC B1 ;  /* 0x0000000000017941 */ /* 0x000fea0003800000 */
.L_x_94:
        /* <DEDUP_REMOVED lines=12> */
.L_x_97:
[----:B------:R-:W-:Y:S05]  /*4570*/  BSYNC B1 ;  /* 0x0000000000017941 */ /* 0x000fea0003800000 */
.L_x_96:
        /* <DEDUP_REMOVED lines=12> */
.L_x_99:
[----:B------:R-:W-:Y:S05]  /*4640*/  BSYNC B1 ;  /* 0x0000000000017941 */ /* 0x000fea0003800000 */
.L_x_98:
        /* <DEDUP_REMOVED lines=12> */
.L_x_101:
[----:B------:R-:W-:Y:S05]  /*4710*/  BSYNC B1 ;  /* 0x0000000000017941 */ /* 0x000fea0003800000 */
.L_x_100:
        /* <DEDUP_REMOVED lines=12> */
.L_x_103:
[----:B------:R-:W-:Y:S05]  /*47e0*/  BSYNC B1 ;  /* 0x0000000000017941 */ /* 0x000fea0003800000 */
.L_x_102:
        /* <DEDUP_REMOVED lines=12> */
.L_x_105:
[----:B------:R-:W-:Y:S05]  /*48b0*/  BSYNC B1 ;  /* 0x0000000000017941 */ /* 0x000fea0003800000 */
.L_x_104:
        /* <DEDUP_REMOVED lines=12> */
.L_x_107:
[----:B------:R-:W-:Y:S05]  /*4980*/  BSYNC B1 ;  /* 0x0000000000017941 */ /* 0x000fea0003800000 */
.L_x_106:
        /* <DEDUP_REMOVED lines=12> */
.L_x_109:
[----:B------:R-:W-:Y:S05]  /*4a50*/  BSYNC B1 ;  /* 0x0000000000017941 */ /* 0x000fea0003800000 */
.L_x_108:
        /* <DEDUP_REMOVED lines=12> */
.L_x_111:
[----:B------:R-:W-:Y:S05]  /*4b20*/  BSYNC B1 ;  /* 0x0000000000017941 */ /* 0x000fea0003800000 */
.L_x_110:
        /* <DEDUP_REMOVED lines=12> */
.L_x_113:
[----:B------:R-:W-:Y:S05]  /*4bf0*/  BSYNC B1 ;  /* 0x0000000000017941 */ /* 0x000fea0003800000 */
.L_x_112:
        /* <DEDUP_REMOVED lines=12> */
.L_x_115:
[----:B------:R-:W-:Y:S05]  /*4cc0*/  BSYNC B1 ;  /* 0x0000000000017941 */ /* 0x000fea0003800000 */
.L_x_114:
        /* <DEDUP_REMOVED lines=12> */
.L_x_117:
[----:B------:R-:W-:Y:S05]  /*4d90*/  BSYNC B1 ;  /* 0x0000000000017941 */ /* 0x000fea0003800000 */
.L_x_116:
        /* <DEDUP_REMOVED lines=12> */
.L_x_119:
[----:B------:R-:W-:Y:S05]  /*4e60*/  BSYNC B1 ;  /* 0x0000000000017941 */ /* 0x000fea0003800000 */
.L_x_118:
        /* <DEDUP_REMOVED lines=12> */
.L_x_121:
[----:B------:R-:W-:Y:S05]  /*4f30*/  BSYNC B1 ;  /* 0x0000000000017941 */ /* 0x000fea0003800000 */
.L_x_120:
        /* <DEDUP_REMOVED lines=12> */
.L_x_123:
[----:B------:R-:W-:Y:S05]  /*5000*/  BSYNC B1 ;  /* 0x0000000000017941 */ /* 0x000fea0003800000 */
.L_x_122:
        /* <DEDUP_REMOVED lines=12> */
.L_x_125:
[----:B------:R-:W-:Y:S05]  /*50d0*/  BSYNC B1 ;  /* 0x0000000000017941 */ /* 0x000fea0003800000 */
.L_x_124:
        /* <DEDUP_REMOVED lines=12> */
.L_x_127:
[----:B------:R-:W-:Y:S05]  /*51a0*/  BSYNC B1 ;  /* 0x0000000000017941 */ /* 0x000fea0003800000 */
.L_x_126:
        /* <DEDUP_REMOVED lines=12> */
.L_x_129:
[----:B------:R-:W-:Y:S05]  /*5270*/  BSYNC B1 ;  /* 0x0000000000017941 */ /* 0x000fea0003800000 */
.L_x_128:
        /* <DEDUP_REMOVED lines=12> */
.L_x_131:
[----:B------:R-:W-:Y:S05]  /*5340*/  BSYNC B1 ;  /* 0x0000000000017941 */ /* 0x000fea0003800000 */
.L_x_130:
        /* <DEDUP_REMOVED lines=12> */
.L_x_133:
[----:B------:R-:W-:Y:S05]  /*5410*/  BSYNC B1 ;  /* 0x0000000000017941 */ /* 0x000fea0003800000 */
.L_x_132:
        /* <DEDUP_REMOVED lines=12> */
.L_x_135:
[----:B------:R-:W-:Y:S05]  /*54e0*/  BSYNC B1 ;  /* 0x0000000000017941 */ /* 0x000fea0003800000 */
.L_x_134:
        /* <DEDUP_REMOVED lines=12> */
.L_x_137:
[----:B------:R-:W-:Y:S05]  /*55b0*/  BSYNC B1 ;  /* 0x0000000000017941 */ /* 0x000fea0003800000 */
.L_x_136:
        /* <DEDUP_REMOVED lines=12> */
.L_x_139:
[----:B------:R-:W-:Y:S05]  /*5680*/  BSYNC B1 ;  /* 0x0000000000017941 */ /* 0x000fea0003800000 */
.L_x_138:
        /* <DEDUP_REMOVED lines=12> */
.L_x_141:
[----:B------:R-:W-:Y:S05]  /*5750*/  BSYNC B1 ;  /* 0x0000000000017941 */ /* 0x000fea0003800000 */
.L_x_140:
        /* <DEDUP_REMOVED lines=12> */
.L_x_143:
[----:B------:R-:W-:Y:S05]  /*5820*/  BSYNC B1 ;  /* 0x0000000000017941 */ /* 0x000fea0003800000 */
.L_x_142:
        /* <DEDUP_REMOVED lines=12> */
.L_x_145:
[----:B------:R-:W-:Y:S05]  /*58f0*/  BSYNC B1 ;  /* 0x0000000000017941 */ /* 0x000fea0003800000 */
.L_x_144:
        /* <DEDUP_REMOVED lines=12> */
.L_x_147:
[----:B------:R-:W-:Y:S05]  /*59c0*/  BSYNC B1 ;  /* 0x0000000000017941 */ /* 0x000fea0003800000 */
.L_x_146:
        /* <DEDUP_REMOVED lines=12> */
.L_x_149:
[----:B------:R-:W-:Y:S05]  /*5a90*/  BSYNC B1 ;  /* 0x0000000000017941 */ /* 0x000fea0003800000 */
.L_x_148:
        /* <DEDUP_REMOVED lines=12> */
.L_x_151:
[----:B------:R-:W-:Y:S05]  /*5b60*/  BSYNC B1 ;  /* 0x0000000000017941 */ /* 0x000fea0003800000 */
.L_x_150:
[----:B-----5:R-:W-:Y:S01]  /*5b70*/  HADD2.F32 R8, -RZ, R172.H0_H0 ;  /* 0x200000acff087230 */ /* 0x020fe20000004100 */
[----:B------:R-:W-:Y:S01]  /*5b80*/  ISETP.GT.AND P1, PT, R0, 0x79, P0 ;  /* 0x000000790000780c */ /* 0x000fe20000724270 */
[----:B------:R-:W-:Y:S01]  /*5b90*/  BSSY B1, `(.L_x_152) ;  /* 0x000000c000017945 */ /* 0x000fe20003800000 */
[----:B------:R-:W-:Y:S02]  /*5ba0*/  IADD3 R153, P0, R153, 0x80, RZ ;  /* 0x0000008099997810 */ /* 0x000fe40007f1e0ff */
[----:B-1----:R-:W-:Y:S01]  /*5bb0*/  FMUL R91, R8, R155 ;  /* 0x0000009b085b7220 */ /* 0x002fe20000400000 */
[----:B------:R-:W-:-:S03]  /*5bc0*/  @P2 IMAD.MOV.U32 R8, RZ, RZ, R168 ;  /* 0x000000ffff082224 */ /* 0x000fc600078e00a8 */
[----:B------:R-:W-:-:S05]  /*5bd0*/  FFMA R91, R150, R154, R91 ;  /* 0x0000009a965b7223 */ /* 0x000fca000000005b */
[----:B------:R-:W-:-:S04]  /*5be0*/  F2FP.F16.F32.PACK_AB R91, RZ, R91 ;  /* 0x0000005bff5b723e */ /* 0x000fc800000000ff */
[----:B------:R-:W-:Y:S01]  /*5bf0*/  PRMT R90, R91, 0x7610, R90 ;  /* 0x000076105b5a7816 */ /* 0x000fe2000000005a */
[----:B------:R-:W-:Y:S02]  /*5c00*/  IMAD.X R91, RZ, RZ, R9, P0 ;  /* 0x000000ffff5b7224 */ /* 0x000fe400000e0609 */
[----:B------:R-:W-:-:S05]  /*5c10*/  @P2 IMAD.MOV.U32 R9, RZ, RZ, R169 ;  /* 0x000000ffff092224 */ /* 0x000fca00078e00a9 */
[----:B------:R1:W-:Y:S01]  /*5c20*/  @P2 STG.E.U16 desc[UR36][R8.64+0xf0], R90 ;  /* 0x0000f05a08002986 */ /* 0x0003e2000c101524 */
[----:B------:R-:W-:Y:S05]  /*5c30*/  @!P1 BRA `(.L_x_153) ;  /* 0x0000000000049947 */ /* 0x000fea0003800000 */
[----:B------:R0:W5:Y:S02]  /*5c40*/  LDG.E.LTC128B.U16 R172, desc[UR36][R88.64+0xf2] ;  /* 0x0000f22458ac7981 */ /* 0x000164000c1e1520 */
.L_x_153:
[----:B------:R-:W-:Y:S05]  /*5c50*/  BSYNC B1 ;  /* 0x0000000000017941 */ /* 0x000fea0003800000 */
.L_x_152:
[----:B-1---5:R-:W-:Y:S01]  /*5c60*/  HADD2.F32 R8, -RZ, R172.H0_H0 ;  /* 0x200000acff087230 */ /* 0x022fe20000004100 */
[----:B------:R-:W-:Y:S01]  /*5c70*/  ISETP.GT.AND P0, PT, R3, 0x80, PT ;  /* 0x000000800300780c */ /* 0x000fe20003f04270 */
[----:B------:R-:W-:-:S03]  /*5c80*/  IMAD R90, R91, R14, RZ ;  /* 0x0000000e5b5a7224 */ /* 0x000fc600078e02ff */
[----:B0-2---:R-:W-:Y:S01]  /*5c90*/  FMUL R88, R8, R155 ;  /* 0x0000009b08587220 */ /* 0x005fe20000400000 */
[C---:B------:R-:W-:Y:S01]  /*5ca0*/  IMAD R97, R153.reuse, R15, R90 ;  /* 0x0000000f99617224 */ /* 0x040fe200078e025a */
[----:B------:R-:W-:Y:S01]  /*5cb0*/  ISETP.GT.AND P3, PT, R0, RZ, P0 ;  /* 0x000000ff0000720c */ /* 0x000fe20000764270 */
[----:B------:R-:W-:-:S04]  /*5cc0*/  IMAD.WIDE.U32 R8, R153, R14, R156 ;  /* 0x0000000e99087225 */ /* 0x000fc800078e009c */
[----:B------:R-:W-:Y:S01]  /*5cd0*/  FFMA R151, R151, R154, R88 ;  /* 0x0000009a97977223 */ /* 0x000fe20000000058 */
[----:B------:R-:W-:Y:S01]  /*5ce0*/  IMAD.IADD R9, R9, 0x1, R97 ;  /* 0x0000000109097824 */ /* 0x000fe200078e0261 */
[----:B------:R-:W-:-:S03]  /*5cf0*/  LEA R88, P2, R8, R10, 0x1 ;  /* 0x0000000a08587211 */ /* 0x000fc600078408ff */
[----:B------:R-:W-:Y:S02]  /*5d00*/  F2FP.F16.F32.PACK_AB R151, RZ, R151 ;  /* 0x00000097ff97723e */ /* 0x000fe400000000ff */
[----:B------:R-:W-:-:S03]  /*5d10*/  LEA.HI.X R89, R8, R11, R9, 0x1, P2 ;  /* 0x0000000b08597211 */ /* 0x000fc600010f0c09 */
[----:B------:R0:W-:Y:S04]  /*5d20*/  @P1 STG.E.U16 desc[UR36][R168.64+0xf2], R151 ;  /* 0x0000f297a8001986 */ /* 0x0001e8000c101524 */
[----:B------:R-:W2:Y:S01]  /*5d30*/  @P3 LDG.E.LTC128B.U16 R172, desc[UR36][R88.64] ;  /* 0x0000002458ac3981 */ /* 0x000ea2000c1e1520 */
[----:B------:R-:W-:Y:S01]  /*5d40*/  IMAD.WIDE.U32 R8, R153, R14, R6 ;  /* 0x0000000e99087225 */ /* 0x000fe200078e0006 */
[----:B------:R-:W-:Y:S01]  /*5d50*/  SHF.L.U64.HI R95, R4, 0x8, R5 ;  /* 0x00000008045f7819 */ /* 0x000fe20000010205 */
[----:B------:R-:W-:Y:S01]  /*5d60*/  BSSY B1, `(.L_x_154) ;  /* 0x0000011000017945 */ /* 0x000fe20003800000 */
[----:B------:R-:W-:Y:S01]  /*5d70*/  ISETP.GT.AND P2, PT, R0, 0x1, P0 ;  /* 0x000000010000780c */ /* 0x000fe20000744270 */
[----:B------:R-:W-:Y:S02]  /*5d80*/  IMAD.IADD R9, R97, 0x1, R9 ;  /* 0x0000000161097824 */ /* 0x000fe400078e0209 */
[----:B------:R-:W-:-:S02]  /*5d90*/  IMAD.SHL.U32 R93, R4, 0x100, RZ ;  /* 0x00000100045d7824 */ /* 0x000fc400078e00ff */
[----:B--2---:R-:W-:-:S05]  /*5da0*/  HADD2.F32 R90, -RZ, R172.H0_H0 ;  /* 0x200000acff5a7230 */ /* 0x004fca0000004100 */
[----:B------:R-:W-:Y:S01]  /*5db0*/  FMUL R15, R90, R155 ;  /* 0x0000009b5a0f7220 */ /* 0x000fe20000400000 */
[----:B------:R-:W-:Y:S01]  /*5dc0*/  IMAD.WIDE.U32 R90, R23, R12, R8 ;  /* 0x0000000c175a7225 */ /* 0x000fe200078e0008 */
[----:B------:R-:W-:-:S03]  /*5dd0*/  IADD3 R8, P1, R93, R158, RZ ;  /* 0x0000009e5d087210 */ /* 0x000fc60007f3e0ff */
[----:B------:R-:W-:Y:S01]  /*5de0*/  FFMA R15, R24, R154, R15 ;  /* 0x0000009a180f7223 */ /* 0x000fe2000000000f */
[----:B------:R-:W-:Y:S01]  /*5df0*/  IADD3 R5, R13, R91, RZ ;  /* 0x0000005b0d057210 */ /* 0x000fe20007ffe0ff */
[----:B------:R-:W-:Y:S01]  /*5e00*/  IMAD.X R9, R95, 0x1, R159, P1 ;  /* 0x000000015f097824 */ /* 0x000fe200008e069f */
[C---:B------:R-:W-:Y:S02]  /*5e10*/  LEA R4, P4, R90.reuse, R10, 0x1 ;  /* 0x0000000a5a047211 */ /* 0x040fe400078808ff */
[----:B------:R-:W-:Y:S02]  /*5e20*/  F2FP.F16.F32.PACK_AB R15, RZ, R15 ;  /* 0x0000000fff0f723e */ /* 0x000fe400000000ff */
[----:B------:R-:W-:-:S03]  /*5e30*/  LEA.HI.X R5, R90, R11, R5, 0x1, P4 ;  /* 0x0000000b5a057211 */ /* 0x000fc600020f0c05 */
[----:B------:R0:W-:Y:S01]  /*5e40*/  @P3 STG.E.U16 desc[UR36][R8.64], R15 ;  /* 0x0000000f08003986 */ /* 0x0001e2000c101524 */
[----:B------:R-:W-:Y:S05]  /*5e50*/  @!P2 BRA `(.L_x_155) ;  /* 0x000000000004a947 */ /* 0x000fea0003800000 */
[----:B------:R1:W5:Y:S02]  /*5e60*/  LDG.E.LTC128B.U16 R172, desc[UR36][R4.64+0x2] ;  /* 0x0000022404ac7981 */ /* 0x000364000c1e1520 */
.L_x_155:
[----:B------:R-:W-:Y:S05]  /*5e70*/  BSYNC B1 ;  /* 0x0000000000017941 */ /* 0x000fea0003800000 */
.L_x_154:
[----:B-----5:R-:W-:Y:S01]  /*5e80*/  HADD2.F32 R24, -RZ, R172.H0_H0 ;  /* 0x200000acff187230 */ /* 0x020fe20000004100 */
[----:B------:R-:W-:Y:S01]  /*5e90*/  ISETP.GT.AND P1, PT, R3, 0x88, PT ;  /* 0x000000880300780c */ /* 0x000fe20003f24270 */
[----:B0-----:R-:W-:Y:S01]  /*5ea0*/  IMAD.WIDE.U32 R14, R153, R14, R162 ;  /* 0x0000000e990e7225 */ /* 0x001fe200078e00a2 */
[----:B------:R-:W-:Y:S03]  /*5eb0*/  BSSY B1, `(.L_x_156) ;  /* 0x000000e000017945 */ /* 0x000fe60003800000 */
[----:B------:R-:W-:Y:S01]  /*5ec0*/  FMUL R24, R24, R155 ;  /* 0x0000009b18187220 */ /* 0x000fe20000400000 */
[----:B------:R-:W-:Y:S01]  /*5ed0*/  ISETP.GT.AND P3, PT, R0, RZ, P1 ;  /* 0x000000ff0000720c */ /* 0x000fe20000f64270 */
[----:B------:R-:W-:Y:S01]  /*5ee0*/  IMAD.IADD R97, R97, 0x1, R15 ;  /* 0x0000000161617824 */ /* 0x000fe200078e020f */
[----:B------:R-:W-:Y:S01]  /*5ef0*/  IADD3 R21, P5, R20, R14, RZ ;  /* 0x0000000e14157210 */ /* 0x000fe20007fbe0ff */
[----:B------:R-:W-:Y:S01]  /*5f00*/  FFMA R24, R25, R154, R24 ;  /* 0x0000009a19187223 */ /* 0x000fe20000000018 */
[----:B------:R-:W-:-:S03]  /*5f10*/  IADD3 R20, P4, R6, R14, RZ ;  /* 0x0000000e06147210 */ /* 0x000fc60007f9e0ff */
[----:B------:R-:W-:Y:S01]  /*5f20*/  IMAD.X R156, R97, 0x1, R157, P5 ;  /* 0x00000001619c7824 */ /* 0x000fe200028e069d */
[----:B------:R-:W-:Y:S02]  /*5f30*/  F2FP.F16.F32.PACK_AB R24, RZ, R24 ;  /* 0x00000018ff18723e */ /* 0x000fe400000000ff */
[----:B------:R-:W-:-:S03]  /*5f40*/  LEA R14, P5, R21, R10, 0x1 ;  /* 0x0000000a150e7211 */ /* 0x000fc600078a08ff */
[----:B------:R0:W-:Y:S01]  /*5f50*/  @P2 STG.E.U16 desc[UR36][R8.64+0x2], R24 ;  /* 0x0000021808002986 */ /* 0x0001e2000c101524 */
[----:B------:R-:W-:Y:S01]  /*5f60*/  LEA.HI.X R15, R21, R11, R156, 0x1, P5 ;  /* 0x0000000b150f7211 */ /* 0x000fe200028f0c9c */
[----:B------:R-:W-:Y:S08]  /*5f70*/  @!P3 BRA `(.L_x_157) ;  /* 0x000000000004b947 */ /* 0x000ff00003800000 */
[----:B------:R2:W5:Y:S02]  /*5f80*/  LDG.E.LTC128B.U16 R172, desc[UR36][R14.64] ;  /* 0x000000240eac7981 */ /* 0x000564000c1e1520 */
.L_x_157:
[----:B------:R-:W-:Y:S05]  /*5f90*/  BSYNC B1 ;  /* 0x0000000000017941 */ /* 0x000fea0003800000 */
.L_x_156:
[----:B-----5:R-:W-:Y:S01]  /*5fa0*/  HADD2.F32 R6, -RZ, R172.H0_H0 ;  /* 0x200000acff067230 */ /* 0x020fe20000004100 */
[----:B------:R-:W-:Y:S01]  /*5fb0*/  ISETP.GT.AND P2, PT, R0, 0x1, P1 ;  /* 0x000000010000780c */ /* 0x000fe20000f44270 */
[----:B------:R-:W-:Y:S01]  /*5fc0*/  IMAD.X R21, R7, 0x1, R97, P4 ;  /* 0x0000000107157824 */ /* 0x000fe200020e0661 */
[----:B------:R-:W-:Y:S02]  /*5fd0*/  BSSY B1, `(.L_x_158) ;  /* 0x000000d000017945 */ /* 0x000fe40003800000 */
[----:B------:R-:W-:Y:S01]  /*5fe0*/  FMUL R3, R6, R155 ;  /* 0x0000009b06037220 */ /* 0x000fe20000400000 */
[----:B------:R-:W-:Y:S01]  /*5ff0*/  IADD3 R6, P4, R8, R165, RZ ;  /* 0x000000a508067210 */ /* 0x000fe20007f9e0ff */
[----:B--2---:R-:W-:-:S04]  /*6000*/  IMAD.WIDE.U32 R14, R23, R12, R20 ;  /* 0x0000000c170e7225 */ /* 0x004fc800078e0014 */
[----:B------:R-:W-:Y:S01]  /*6010*/  FFMA R3, R26, R154, R3 ;  /* 0x0000009a1a037223 */ /* 0x000fe20000000003 */
[----:B------:R-:W-:Y:S01]  /*6020*/  IMAD.X R7, R9, 0x1, R167, P4 ;  /* 0x0000000109077824 */ /* 0x000fe200020e06a7 */
[----:B------:R-:W-:Y:S01]  /*6030*/  LEA R10, P5, R14, R10, 0x1 ;  /* 0x0000000a0e0a7211 */ /* 0x000fe200078a08ff */
[----:B------:R-:W-:Y:S02]  /*6040*/  IMAD.IADD R13, R13, 0x1, R15 ;  /* 0x000000010d0d7824 */ /* 0x000fe400078e020f */
[----:B------:R-:W-:-:S03]  /*6050*/  F2FP.F16.F32.PACK_AB R3, RZ, R3 ;  /* 0x00000003ff03723e */ /* 0x000fc600000000ff */
[----:B------:R-:W-:Y:S02]  /*6060*/  LEA.HI.X R11, R14, R11, R13, 0x1, P5 ;  /* 0x0000000b0e0b7211 */ /* 0x000fe400028f0c0d */
[----:B------:R2:W-:Y:S01]  /*6070*/  @P3 STG.E.U16 desc[UR36][R6.64], R3 ;  /* 0x0000000306003986 */ /* 0x0005e2000c101524 */
[----:B------:R-:W-:Y:S05]  /*6080*/  @!P2 BRA `(.L_x_159) ;  /* 0x000000000004a947 */ /* 0x000fea0003800000 */
[----:B------:R0:W5:Y:S02]  /*6090*/  LDG.E.LTC128B.U16 R172, desc[UR36][R10.64+0x2] ;  /* 0x000002240aac7981 */ /* 0x000164000c1e1520 */
.L_x_159:
[----:B------:R-:W-:Y:S05]  /*60a0*/  BSYNC B1 ;  /* 0x0000000000017941 */ /* 0x000fea0003800000 */
.L_x_158:
[----:B-----5:R-:W-:Y:S01]  /*60b0*/  HADD2.F32 R12, -RZ, R172.H0_H0 ;  /* 0x200000acff0c7230 */ /* 0x020fe20000004100 */
[----:B------:R-:W-:Y:S01]  /*60c0*/  ISETP.GT.AND P3, PT, R0, 0x8, P0 ;  /* 0x000000080000780c */ /* 0x000fe20000764270 */
[----:B------:R-:W-:Y:S03]  /*60d0*/  BSSY B1, `(.L_x_160) ;  /* 0x0000007000017945 */ /* 0x000fe60003800000 */
[----:B------:R-:W-:-:S04]  /*60e0*/  FMUL R12, R12, R155 ;  /* 0x0000009b0c0c7220 */ /* 0x000fc80000400000 */
[----:B------:R-:W-:-:S05]  /*60f0*/  FFMA R12, R27, R154, R12 ;  /* 0x0000009a1b0c7223 */ /* 0x000fca000000000c */
[----:B------:R-:W-:-:S05]  /*6100*/  F2FP.F16.F32.PACK_AB R12, RZ, R12 ;  /* 0x0000000cff0c723e */ /* 0x000fca00000000ff */
[----:B------:R0:W-:Y:S01]  /*6110*/  @P2 STG.E.U16 desc[UR36][R6.64+0x2], R12 ;  /* 0x0000020c06002986 */ /* 0x0001e2000c101524 */
[----:B------:R-:W-:Y:S05]  /*6120*/  @!P3 BRA `(.L_x_161) ;  /* 0x000000000004b947 */ /* 0x000fea0003800000 */
[----:B------:R0:W5:Y:S02]  /*6130*/  LDG.E.LTC128B.U16 R172, desc[UR36][R4.64+0x10] ;  /* 0x0000102404ac7981 */ /* 0x000164000c1e1520 */
.L_x_161:
[----:B------:R-:W-:Y:S05]  /*6140*/  BSYNC B1 ;  /* 0x0000000000017941 */ /* 0x000fea0003800000 */
.L_x_160:
[----:B0-2--5:R-:W-:Y:S01]  /*6150*/  HADD2.F32 R6, -RZ, R172.H0_H0 ;  /* 0x200000acff067230 */ /* 0x025fe20000004100 */
[----:B------:R-:W-:Y:S01]  /*6160*/  MOV R7, R9 ;  /* 0x0000000900077202 */ /* 0x000fe20000000f00 */
[----:B------:R-:W-:Y:S01]  /*6170*/  BSSY B1, `(.L_x_162) ;  /* 0x0000009000017945 */ /* 0x000fe20003800000 */
[----:B------:R-:W-:Y:S02]  /*6180*/  ISETP.GT.AND P2, PT, R0, 0x9, P0 ;  /* 0x000000090000780c */ /* 0x000fe40000744270 */
[----:B------:R-:W-:Y:S01]  /*6190*/  FMUL R3, R6, R155 ;  /* 0x0000009b06037220 */ /* 0x000fe20000400000 */
[----:B------:R-:W-:-:S03]  /*61a0*/  IMAD.MOV.U32 R6, RZ, RZ, R8 ;  /* 0x000000ffff067224 */ /* 0x000fc600078e0008 */
[----:B------:R-:W-:-:S05]  /*61b0*/  FFMA R3, R28, R154, R3 ;  /* 0x0000009a1c037223 */ /* 0x000fca0000000003 */
[----:B------:R-:W-:-:S05]  /*61c0*/  F2FP.F16.F32.PACK_AB R3, RZ, R3 ;  /* 0x00000003ff03723e */ /* 0x000fca00000000ff */
[----:B------:R0:W-:Y:S01]  /*61d0*/  @P3 STG.E.U16 desc[UR36][R6.64+0x10], R3 ;  /* 0x0000100306003986 */ /* 0x0001e2000c101524 */
[----:B------:R-:W-:Y:S05]  /*61e0*/  @!P2 BRA `(.L_x_163) ;  /* 0x000000000004a947 */ /* 0x000fea0003800000 */
[----:B------:R2:W5:Y:S02]  /*61f0*/  LDG.E.LTC128B.U16 R172, desc[UR36][R4.64+0x12] ;  /* 0x0000122404ac7981 */ /* 0x000564000c1e1520 */
.L_x_163:
[----:B------:R-:W-:Y:S05]  /*6200*/  BSYNC B1 ;  /* 0x0000000000017941 */ /* 0x000fea0003800000 */
.L_x_162:
        /* <DEDUP_REMOVED lines=9> */
.L_x_165:
[----:B------:R-:W-:Y:S05]  /*62a0*/  BSYNC B1 ;  /* 0x0000000000017941 */ /* 0x000fea0003800000 */
.L_x_164:
[----:B0----5:R-:W-:Y:S01]  /*62b0*/  HADD2.F32 R12, -RZ, R172.H0_H0 ;  /* 0x200000acff0c7230 */ /* 0x021fe20000004100 */
[----:B------:R-:W-:Y:S01]  /*62c0*/  IADD3 R8, P3, R165, R8, RZ ;  /* 0x00000008a5087210 */ /* 0x000fe20007f7e0ff */
[----:B------:R-:W-:Y:S01]  /*62d0*/  BSSY B1, `(.L_x_166) ;  /* 0x0000009000017945 */ /* 0x000fe20003800000 */
[----:B------:R-:W-:Y:S02]  /*62e0*/  ISETP.GT.AND P2, PT, R0, 0x9, P1 ;  /* 0x000000090000780c */ /* 0x000fe40000f44270 */
[----:B------:R-:W-:Y:S01]  /*62f0*/  FMUL R3, R12, R155 ;  /* 0x0000009b0c037220 */ /* 0x000fe20000400000 */
[----:B------:R-:W-:-:S03]  /*6300*/  IMAD.X R9, R167, 0x1, R9, P3 ;  /* 0x00000001a7097824 */ /* 0x000fc600018e0609 */
[----:B------:R-:W-:-:S05]  /*6310*/  FFMA R3, R30, R154, R3 ;  /* 0x0000009a1e037223 */ /* 0x000fca0000000003 */
[----:B------:R-:W-:-:S05]  /*6320*/  F2FP.F16.F32.PACK_AB R3, RZ, R3 ;  /* 0x00000003ff03723e */ /* 0x000fca00000000ff */
[----:B------:R0:W-:Y:S01]  /*6330*/  @P4 STG.E.U16 desc[UR36][R8.64+0x10], R3 ;  /* 0x0000100308004986 */ /* 0x0001e2000c101524 */
[----:B------:R-:W-:Y:S05]  /*6340*/  @!P2 BRA `(.L_x_167) ;  /* 0x000000000004a947 */ /* 0x000fea0003800000 */
[----:B------:R0:W5:Y:S02]  /*6350*/  LDG.E.LTC128B.U16 R172, desc[UR36][R10.64+0x12] ;  /* 0x000012240aac7981 */ /* 0x000164000c1e1520 */
.L_x_167:
[----:B------:R-:W-:Y:S05]  /*6360*/  BSYNC B1 ;  /* 0x0000000000017941 */ /* 0x000fea0003800000 */
.L_x_166:
[----:B0----5:R-:W-:Y:S01]  /*6370*/  HADD2.F32 R8, -RZ, R172.H0_H0 ;  /* 0x200000acff087230 */ /* 0x021fe20000004100 */
[----:B------:R-:W-:Y:S01]  /*6380*/  ISETP.GT.AND P3, PT, R0, 0x10, P0 ;  /* 0x000000100000780c */ /* 0x000fe20000764270 */
[----:B------:R-:W-:Y:S03]  /*6390*/  BSSY B1, `(.L_x_168) ;  /* 0x0000009000017945 */ /* 0x000fe60003800000 */
[----:B------:R-:W-:-:S04]  /*63a0*/  FMUL R8, R8, R155 ;  /* 0x0000009b08087220 */ /* 0x000fc80000400000 */
[----:B------:R-:W-:Y:S01]  /*63b0*/  FFMA R31, R31, R154, R8 ;  /* 0x0000009a1f1f7223 */ /* 0x000fe20000000008 */
[----:B------:R-:W-:-:S04]  /*63c0*/  IADD3 R8, P4, P5, R165, R158, R93 ;  /* 0x0000009ea5087210 */ /* 0x000fc80007d9e05d */
[----:B------:R-:W-:Y:S02]  /*63d0*/  F2FP.F16.F32.PACK_AB R31, RZ, R31 ;  /* 0x0000001fff1f723e */ /* 0x000fe400000000ff */
[----:B------:R-:W-:-:S05]  /*63e0*/  IADD3.X R9, R167, R159, R95, P4, P5 ;  /* 0x0000009fa7097210 */ /* 0x000fca00027ea45f */
[----:B------:R0:W-:Y:S01]  /*63f0*/  @P2 STG.E.U16 desc[UR36][R8.64+0x12], R31 ;  /* 0x0000121f08002986 */ /* 0x0001e2000c101524 */
[----:B------:R-:W-:Y:S05]  /*6400*/  @!P3 BRA `(.L_x_169) ;  /* 0x000000000004b947 */ /* 0x000fea0003800000 */
[----:B------:R0:W5:Y:S02]  /*6410*/  LDG.E.LTC128B.U16 R172, desc[UR36][R4.64+0x20] ;  /* 0x0000202404ac7981 */ /* 0x000164000c1e1520 */
.L_x_169:
[----:B------:R-:W-:Y:S05]  /*6420*/  BSYNC B1 ;  /* 0x0000000000017941 */ /* 0x000fea0003800000 */
.L_x_168:
        /* <DEDUP_REMOVED lines=9> */
.L_x_171:
[----:B------:R-:W-:Y:S05]  /*64c0*/  BSYNC B1 ;  /* 0x0000000000017941 */ /* 0x000fea0003800000 */
.L_x_170:
        /* <DEDUP_REMOVED lines=9> */
.L_x_173:
[----:B------:R-:W-:Y:S05]  /*6560*/  BSYNC B1 ;  /* 0x0000000000017941 */ /* 0x000fea0003800000 */
.L_x_172:
[----:B0----5:R-:W-:Y:S01]  /*6570*/  HADD2.F32 R12, -RZ, R172.H0_H0 ;  /* 0x200000acff0c7230 */ /* 0x021fe20000004100 */
        /* <DEDUP_REMOVED lines=8> */
.L_x_175:
[----:B------:R-:W-:Y:S05]  /*6600*/  BSYNC B1 ;  /* 0x0000000000017941 */ /* 0x000fea0003800000 */
.L_x_174:
        /* <DEDUP_REMOVED lines=9> */
.L_x_177:
[----:B------:R-:W-:Y:S05]  /*66a0*/  BSYNC B1 ;  /* 0x0000000000017941 */ /* 0x000fea0003800000 */
.L_x_176:
        /* <DEDUP_REMOVED lines=9> */
.L_x_179:
[----:B------:R-:W-:Y:S05]  /*6740*/  BSYNC B1 ;  /* 0x0000000000017941 */ /* 0x000fea0003800000 */
.L_x_178:
        /* <DEDUP_REMOVED lines=9> */
.L_x_181:
[----:B------:R-:W-:Y:S05]  /*67e0*/  BSYNC B1 ;  /* 0x0000000000017941 */ /* 0x000fea0003800000 */
.L_x_180:
        /* <DEDUP_REMOVED lines=9> */
.L_x_183:
[----:B------:R-:W-:Y:S05]  /*6880*/  BSYNC B1 ;  /* 0x0000000000017941 */ /* 0x000fea0003800000 */
.L_x_182:
        /* <DEDUP_REMOVED lines=9> */
.L_x_185:
[----:B------:R-:W-:Y:S05]  /*6920*/  BSYNC B1 ;  /* 0x0000000000017941 */ /* 0x000fea0003800000 */
.L_x_184:
        /* <DEDUP_REMOVED lines=9> */
.L_x_187:
[----:B------:R-:W-:Y:S05]  /*69c0*/  BSYNC B1 ;  /* 0x0000000000017941 */ /* 0x000fea0003800000 */
.L_x_186:
        /* <DEDUP_REMOVED lines=9> */
.L_x_189:
[----:B------:R-:W-:Y:S05]  /*6a60*/  BSYNC B1 ;  /* 0x0000000000017941 */ /* 0x000fea0003800000 */
.L_x_188:
        /* <DEDUP_REMOVED lines=9> */
.L_x_191:
[----:B------:R-:W-:Y:S05]  /*6b00*/  BSYNC B1 ;  /* 0x0000000000017941 */ /* 0x000fea0003800000 */
.L_x_190:
        /* <DEDUP_REMOVED lines=9> */
.L_x_193:
[----:B------:R-:W-:Y:S05]  /*6ba0*/  BSYNC B1 ;  /* 0x0000000000017941 */ /* 0x000fea0003800000 */
.L_x_192:
        /* <DEDUP_REMOVED lines=9> */
.L_x_195:
[----:B------:R-:W-:Y:S05]  /*6c40*/  BSYNC B1 ;  /* 0x0000000000017941 */ /* 0x000fea0003800000 */
.L_x_194:
        /* <DEDUP_REMOVED lines=9> */
.L_x_197:
[----:B------:R-:W-:Y:S05]  /*6ce0*/  BSYNC B1 ;  /* 0x0000000000017941 */ /* 0x000fea0003800000 */
.L_x_196:
        /* <DEDUP_REMOVED lines=9> */
.L_x_199:
[----:B------:R-:W-:Y:S05]  /*6d80*/  BSYNC B1 ;  /* 0x0000000000017941 */ /* 0x000fea0003800000 */
.L_x_198:
        /* <DEDUP_REMOVED lines=9> */
.L_x_201:
[----:B------:R-:W-:Y:S05]  /*6e20*/  BSYNC B1 ;  /* 0x0000000000017941 */ /* 0x000fea0003800000 */
.L_x_200:
        /* <DEDUP_REMOVED lines=9> */
.L_x_203:
[----:B------:R-:W-:Y:S05]  /*6ec0*/  BSYNC B1 ;  /* 0x0000000000017941 */ /* 0x000fea0003800000 */
.L_x_202:
        /* <DEDUP_REMOVED lines=9> */
.L_x_205:
[----:B------:R-:W-:Y:S05]  /*6f60*/  BSYNC B1 ;  /* 0x0000000000017941 */ /* 0x000fea0003800000 */
.L_x_204:
        /* <DEDUP_REMOVED lines=9> */
.L_x_207:
[----:B------:R-:W-:Y:S05]  /*7000*/  BSYNC B1 ;  /* 0x0000000000017941 */ /* 0x000fea0003800000 */
.L_x_206:
        /* <DEDUP_REMOVED lines=9> */
.L_x_209:
[----:B------:R-:W-:Y:S05]  /*70a0*/  BSYNC B1 ;  /* 0x0000000000017941 */ /* 0x000fea0003800000 */
.L_x_208:
        /* <DEDUP_REMOVED lines=9> */
.L_x_211:
[----:B------:R-:W-:Y:S05]  /*7140*/  BSYNC B1 ;  /* 0x0000000000017941 */ /* 0x000fea0003800000 */
.L_x_210:
        /* <DEDUP_REMOVED lines=9> */
.L_x_213:
[----:B------:R-:W-:Y:S05]  /*71e0*/  BSYNC B1 ;  /* 0x0000000000017941 */ /* 0x000fea0003800000 */
.L_x_212:
        /* <DEDUP_REMOVED lines=9> */
.L_x_215:
[----:B------:R-:W-:Y:S05]  /*7280*/  BSYNC B1 ;  /* 0x0000000000017941 */ /* 0x000fea0003800000 */
.L_x_214:
        /* <DEDUP_REMOVED lines=9> */
.L_x_217:
[----:B------:R-:W-:Y:S05]  /*7320*/  BSYNC B1 ;  /* 0x0000000000017941 */ /* 0x000fea0003800000 */
.L_x_216:
        /* <DEDUP_REMOVED lines=9> */
.L_x_219:
[----:B------:R-:W-:Y:S05]  /*73c0*/  BSYNC B1 ;  /* 0x0000000000017941 */ /* 0x000fea0003800000 */
.L_x_218:
        /* <DEDUP_REMOVED lines=9> */
.L_x_221:
[----:B------:R-:W-:Y:S05]  /*7460*/  BSYNC B1 ;  /* 0x0000000000017941 */ /* 0x000fea0003800000 */
.L_x_220:
        /* <DEDUP_REMOVED lines=9> */
.L_x_223:
[----:B------:R-:W-:Y:S05]  /*7500*/  BSYNC B1 ;  /* 0x0000000000017941 */ /* 0x000fea0003800000 */
.L_x_222:
        /* <DEDUP_REMOVED lines=9> */
.L_x_225:
[----:B------:R-:W-:Y:S05]  /*75a0*/  BSYNC B1 ;  /* 0x0000000000017941 */ /* 0x000fea0003800000 */
.L_x_224:
        /* <DEDUP_REMOVED lines=9> */
.L_x_227:
[----:B------:R-:W-:Y:S05]  /*7640*/  BSYNC B1 ;  /* 0x0000000000017941 */ /* 0x000fea0003800000 */
.L_x_226:
        /* <DEDUP_REMOVED lines=9> */
.L_x_229:
[----:B------:R-:W-:Y:S05]  /*76e0*/  BSYNC B1 ;  /* 0x0000000000017941 */ /* 0x000fea0003800000 */
.L_x_228:
        /* <DEDUP_REMOVED lines=9> */
.L_x_231:
[----:B------:R-:W-:Y:S05]  /*7780*/  BSYNC B1 ;  /* 0x0000000000017941 */ /* 0x000fea0003800000 */
.L_x_230:
        /* <DEDUP_REMOVED lines=9> */
.L_x_233:
[----:B------:R-:W-:Y:S05]  /*7820*/  BSYNC B1 ;  /* 0x0000000000017941 */ /* 0x000fea0003800000 */
.L_x_232:
        /* <DEDUP_REMOVED lines=9> */
.L_x_235:
[----:B------:R-:W-:Y:S05]  /*78c0*/  BSYNC B1 ;  /* 0x0000000000017941 */ /* 0x000fea0003800000 */
.L_x_234:
        /* <DEDUP_REMOVED lines=9> */
.L_x_237:
[----:B------:R-:W-:Y:S05]  /*7960*/  BSYNC B1 ;  /* 0x0000000000017941 */ /* 0x000fea0003800000 */
.L_x_236:
        /* <DEDUP_REMOVED lines=9> */
.L_x_239:
[----:B------:R-:W-:Y:S05]  /*7a00*/  BSYNC B1 ;  /* 0x0000000000017941 */ /* 0x000fea0003800000 */
.L_x_238:
        /* <DEDUP_REMOVED lines=9> */
.L_x_241:
[----:B------:R-:W-:Y:S05]  /*7aa0*/  BSYNC B1 ;  /* 0x0000000000017941 */ /* 0x000fea0003800000 */
.L_x_240:
        /* <DEDUP_REMOVED lines=9> */
.L_x_243:
[----:B------:R-:W-:Y:S05]  /*7b40*/  BSYNC B1 ;  /* 0x0000000000017941 */ /* 0x000fea0003800000 */
.L_x_242:
        /* <DEDUP_REMOVED lines=9> */
.L_x_245:
[----:B------:R-:W-:Y:S05]  /*7be0*/  BSYNC B1 ;  /* 0x0000000000017941 */ /* 0x000fea0003800000 */
.L_x_244:
        /* <DEDUP_REMOVED lines=9> */
.L_x_247:
[----:B------:R-:W-:Y:S05]  /*7c80*/  BSYNC B1 ;  /* 0x0000000000017941 */ /* 0x000fea0003800000 */
.L_x_246:
        /* <DEDUP_REMOVED lines=9> */
.L_x_249:
[----:B------:R-:W-:Y:S05]  /*7d20*/  BSYNC B1 ;  /* 0x0000000000017941 */ /* 0x000fea0003800000 */
.L_x_248:
        /* <DEDUP_REMOVED lines=9> */
.L_x_251:
[----:B------:R-:W-:Y:S05]  /*7dc0*/  BSYNC B1 ;  /* 0x0000000000017941 */ /* 0x000fea0003800000 */
.L_x_250:
        /* <DEDUP_REMOVED lines=9> */
.L_x_253:
[----:B------:R-:W-:Y:S05]  /*7e60*/  BSYNC B1 ;  /* 0x0000000000017941 */ /* 0x000fea0003800000 */
.L_x_252:
        /* <DEDUP_REMOVED lines=9> */
.L_x_255:
[----:B------:R-:W-:Y:S05]  /*7f00*/  BSYNC B1 ;  /* 0x0000000000017941 */ /* 0x000fea0003800000 */
.L_x_254:
        /* <DEDUP_REMOVED lines=9> */
.L_x_257:
[----:B------:R-:W-:Y:S05]  /*7fa0*/  BSYNC B1 ;  /* 0x0000000000017941 */ /* 0x000fea0003800000 */
.L_x_256:
        /* <DEDUP_REMOVED lines=9> */
.L_x_259:
[----:B------:R-:W-:Y:S05]  /*8040*/  BSYNC B1 ;  /* 0x0000000000017941 */ /* 0x000fea0003800000 */
.L_x_258:
        /* <DEDUP_REMOVED lines=9> */
.L_x_261:
[----:B------:R-:W-:Y:S05]  /*80e0*/  BSYNC B1 ;  /* 0x0000000000017941 */ /* 0x000fea0003800000 */
.L_x_260:
        /* <DEDUP_REMOVED lines=9> */
.L_x_263:
[----:B------:R-:W-:Y:S05]  /*8180*/  BSYNC B1 ;  /* 0x0000000000017941 */ /* 0x000fea0003800000 */
.L_x_262:
        /* <DEDUP_REMOVED lines=9> */
.L_x_265:
[----:B------:R-:W-:Y:S05]  /*8220*/  BSYNC B1 ;  /* 0x0000000000017941 */ /* 0x000fea0003800000 */
.L_x_264:
        /* <DEDUP_REMOVED lines=9> */
.L_x_267:
[----:B------:R-:W-:Y:S05]  /*82c0*/  BSYNC B1 ;  /* 0x0000000000017941 */ /* 0x000fea0003800000 */
.L_x_266:
        /* <DEDUP_REMOVED lines=9> */
.L_x_269:
[----:B------:R-:W-:Y:S05]  /*8360*/  BSYNC B1 ;  /* 0x0000000000017941 */ /* 0x000fea0003800000 */
.L_x_268:
        /* <DEDUP_REMOVED lines=9> */
.L_x_271:
[----:B------:R-:W-:Y:S05]  /*8400*/  BSYNC B1 ;  /* 0x0000000000017941 */ /* 0x000fea0003800000 */
.L_x_270:
        /* <DEDUP_REMOVED lines=9> */
.L_x_273:
[----:B------:R-:W-:Y:S05]  /*84a0*/  BSYNC B1 ;  /* 0x0000000000017941 */ /* 0x000fea0003800000 */
.L_x_272:
        /* <DEDUP_REMOVED lines=9> */
.L_x_275:
[----:B------:R-:W-:Y:S05]  /*8540*/  BSYNC B1 ;  /* 0x0000000000017941 */ /* 0x000fea0003800000 */
.L_x_274:
[----:B012--5:R-:W-:Y:S01]  /*8550*/  HADD2.F32 R4, -RZ, R172.H0_H0 ;  /* 0x200000acff047230 */ /* 0x027fe20000004100 */
        /* <DEDUP_REMOVED lines=8> */
.L_x_277:
[----:B------:R-:W-:Y:S05]  /*85e0*/  BSYNC B1 ;  /* 0x0000000000017941 */ /* 0x000fea0003800000 */
.L_x_276:
[----:B0----5:R-:W-:Y:S01]  /*85f0*/  HADD2.F32 R4, -RZ, R172.H0_H0 ;  /* 0x200000acff047230 */ /* 0x021fe20000004100 */
[----:B------:R-:W-:Y:S01]  /*8600*/  ISETP.GT.AND P1, PT, R0, 0x79, P1 ;  /* 0x000000790000780c */ /* 0x000fe20000f24270 */
[----:B------:R-:W-:Y:S01]  /*8610*/  @P2 IMAD.MOV.U32 R5, RZ, RZ, R9 ;  /* 0x000000ffff052224 */ /* 0x000fe200078e0009 */
[----:B------:R-:W-:Y:S02]  /*8620*/  BSSY B1, `(.L_x_278) ;  /* 0x0000008000017945 */ /* 0x000fe40003800000 */
[----:B------:R-:W-:Y:S01]  /*8630*/  FMUL R3, R4, R155 ;  /* 0x0000009b04037220 */ /* 0x000fe20000400000 */
[----:B------:R-:W-:-:S03]  /*8640*/  @P2 IMAD.MOV.U32 R4, RZ, RZ, R8 ;  /* 0x000000ffff042224 */ /* 0x000fc600078e0008 */
[----:B------:R-:W-:-:S05]  /*8650*/  FFMA R3, R86, R154, R3 ;  /* 0x0000009a56037223 */ /* 0x000fca0000000003 */
[----:B------:R-:W-:-:S05]  /*8660*/  F2FP.F16.F32.PACK_AB R3, RZ, R3 ;  /* 0x00000003ff03723e */ /* 0x000fca00000000ff */
[----:B------:R0:W-:Y:S01]  /*8670*/  @P2 STG.E.U16 desc[UR36][R4.64+0xf0], R3 ;  /* 0x0000f00304002986 */ /* 0x0001e2000c101524 */
[----:B------:R-:W-:Y:S05]  /*8680*/  @!P1 BRA `(.L_x_279) ;  /* 0x0000000000049947 */ /* 0x000fea0003800000 */
[----:B------:R2:W5:Y:S02]  /*8690*/  LDG.E.LTC128B.U16 R172, desc[UR36][R10.64+0xf2] ;  /* 0x0000f2240aac7981 */ /* 0x000564000c1e1520 */
.L_x_279:
[----:B------:R-:W-:Y:S05]  /*86a0*/  BSYNC B1 ;  /* 0x0000000000017941 */ /* 0x000fea0003800000 */
.L_x_278:
[----:B------:R-:W-:Y:S05]  /*86b0*/  @!P1 BRA `(.L_x_280) ;  /* 0x00000024004c9947 */ /* 0x000fea0003800000 */
[----:B-----5:R-:W-:-:S05]  /*86c0*/  HADD2.F32 R172, -RZ, R172.H0_H0 ;  /* 0x200000acffac7230 */ /* 0x020fca0000004100 */
[----:B------:R-:W-:-:S04]  /*86d0*/  FMUL R172, R172, R155 ;  /* 0x0000009bacac7220 */ /* 0x000fc80000400000 */
[----:B------:R-:W-:-:S05]  /*86e0*/  FFMA R172, R87, R154, R172 ;  /* 0x0000009a57ac7223 */ /* 0x000fca00000000ac */
[----:B------:R-:W-:-:S05]  /*86f0*/  F2FP.F16.F32.PACK_AB R172, RZ, R172 ;  /* 0x000000acffac723e */ /* 0x000fca00000000ff */
[----:B------:R0:W-:Y:S01]  /*8700*/  STG.E.U16 desc[UR36][R8.64+0xf2], R172 ;  /* 0x0000f2ac08007986 */ /* 0x0001e2000c101524 */
[----:B------:R-:W-:Y:S05]  /*8710*/  BRA `(.L_x_280) ;  /* 0x0000002400347947 */ /* 0x000fea0003800000 */
.L_x_29:
[----:B------:R-:W-:Y:S01]  /*8720*/  ULDC.64 UR4, c[0x0][0x5c0] ;  /* 0x0001700000047ab9 */ /* 0x000fe20000000a00 */
[-C--:B------:R-:W-:Y:S01]  /*8730*/  FMUL R88, R88, R154.reuse ;  /* 0x0000009a58587220 */ /* 0x080fe20000400000 */
[----:B------:R-:W-:Y:S01]  /*8740*/  LEA R8, P0, R166, UR4, 0x1 ;  /* 0x00000004a6087c11 */ /* 0x000fe2000f8008ff */
[----:B------:R-:W-:Y:S01]  /*8750*/  IMAD.SHL.U32 R7, R4, 0x10, RZ ;  /* 0x0000001004077824 */ /* 0x000fe200078e00ff */
[----:B------:R-:W-:Y:S01]  /*8760*/  ISETP.GT.AND P2, PT, R0, 0x1, P3 ;  /* 0x000000010000780c */ /* 0x000fe20001f44270 */
[-C--:B------:R-:W-:Y:S01]  /*8770*/  FMUL R89, R89, R154.reuse ;  /* 0x0000009a59597220 */ /* 0x080fe20000400000 */
[----:B------:R-:W-:Y:S01]  /*8780*/  LEA.HI.X R9, R166, UR5, R169, 0x1, P0 ;  /* 0x00000005a6097c11 */ /* 0x000fe200080f0ca9 */
[-C--:B------:R-:W-:Y:S01]  /*8790*/  FMUL R90, R90, R154.reuse ;  /* 0x0000009a5a5a7220 */ /* 0x080fe20000400000 */
[----:B------:R-:W-:Y:S01]  /*87a0*/  ISETP.GT.AND P0, PT, R3, 0x8, PT ;  /* 0x000000080300780c */ /* 0x000fe20003f04270 */
[----:B------:R-:W-:Y:S01]  /*87b0*/  FMUL R91, R91, R154 ;  /* 0x0000009a5b5b7220 */ /* 0x000fe20000400000 */
[----:B------:R-:W-:Y:S01]  /*87c0*/  F2FP.F16.F32.PACK_AB R88, RZ, R88 ;  /* 0x00000058ff58723e */ /* 0x000fe200000000ff */
[-C--:B------:R-:W-:Y:S01]  /*87d0*/  FMUL R92, R92, R154.reuse ;  /* 0x0000009a5c5c7220 */ /* 0x080fe20000400000 */
[----:B------:R-:W-:Y:S01]  /*87e0*/  ISETP.GT.AND P4, PT, R0, RZ, P0 ;  /* 0x000000ff0000720c */ /* 0x000fe20000784270 */
[----:B------:R-:W-:Y:S01]  /*87f0*/  FMUL R93, R93, R154 ;  /* 0x0000009a5d5d7220 */ /* 0x000fe20000400000 */
[----:B------:R-:W-:Y:S01]  /*8800*/  SHF.L.U64.HI R6, R4, 0x4, R5 ;  /* 0x0000000404067819 */ /* 0x000fe20000010205 */
[----:B------:R-:W-:Y:S01]  /*8810*/  @P1 STG.E.U16 desc[UR36][R8.64], R88 ;  /* 0x0000005808001986 */ /* 0x000fe2000c101524 */
[----:B------:R-:W-:Y:S01]  /*8820*/  IADD3 R10, P5, R7, R8, RZ ;  /* 0x00000008070a7210 */ /* 0x000fe20007fbe0ff */
[-C--:B------:R-:W-:Y:S01]  /*8830*/  FMUL R94, R94, R154.reuse ;  /* 0x0000009a5e5e7220 */ /* 0x080fe20000400000 */
[----:B------:R-:W-:Y:S01]  /*8840*/  ISETP.GT.AND P1, PT, R0, 0x1, P0 ;  /* 0x000000010000780c */ /* 0x000fe20000724270 */
[----:B------:R-:W-:Y:S01]  /*8850*/  FMUL R95, R95, R154 ;  /* 0x0000009a5f5f7220 */ /* 0x000fe20000400000 */
[----:B------:R-:W-:Y:S01]  /*8860*/  F2FP.F16.F32.PACK_AB R89, RZ, R89 ;  /* 0x00000059ff59723e */ /* 0x000fe200000000ff */
[----:B------:R-:W-:Y:S01]  /*8870*/  IMAD.X R11, R6, 0x1, R9, P5 ;  /* 0x00000001060b7824 */ /* 0x000fe200028e0609 */
[----:B------:R-:W-:Y:S01]  /*8880*/  F2FP.F16.F32.PACK_AB R90, RZ, R90 ;  /* 0x0000005aff5a723e */ /* 0x000fe200000000ff */
[-C--:B------:R-:W-:Y:S01]  /*8890*/  FMUL R96, R96, R154.reuse ;  /* 0x0000009a60607220 */ /* 0x080fe20000400000 */
[----:B------:R-:W-:Y:S01]  /*88a0*/  F2FP.F16.F32.PACK_AB R91, RZ, R91 ;  /* 0x0000005bff5b723e */ /* 0x000fe200000000ff */
[----:B------:R-:W-:Y:S01]  /*88b0*/  @P2 STG.E.U16 desc[UR36][R8.64+0x2], R89 ;  /* 0x0000025908002986 */ /* 0x000fe2000c101524 */
[C---:B------:R-:W-:Y:S01]  /*88c0*/  ISETP.GT.AND P5, PT, R0.reuse, 0x9, P3 ;  /* 0x000000090000780c */ /* 0x040fe20001fa4270 */
[-C--:B------:R-:W-:Y:S01]  /*88d0*/  FMUL R97, R97, R154.reuse ;  /* 0x0000009a61617220 */ /* 0x080fe20000400000 */
[C---:B------:R-:W-:Y:S01]  /*88e0*/  ISETP.GT.AND P2, PT, R0.reuse, 0x8, P0 ;  /* 0x000000080000780c */ /* 0x040fe20000744270 */
[----:B------:R-:W-:Y:S01]  /*88f0*/  @P4 STG.E.U16 desc[UR36][R10.64], R90 ;  /* 0x0000005a0a004986 */ /* 0x000fe2000c101524 */
[----:B------:R-:W-:Y:S01]  /*8900*/  ISETP.GT.AND P4, PT, R0, 0x8, P3 ;  /* 0x000000080000780c */ /* 0x000fe20001f84270 */
[----:B------:R-:W-:Y:S01]  /*8910*/  FMUL R98, R98, R154 ;  /* 0x0000009a62627220 */ /* 0x000fe20000400000 */
[----:B------:R-:W-:Y:S01]  /*8920*/  F2FP.F16.F32.PACK_AB R92, RZ, R92 ;  /* 0x0000005cff5c723e */ /* 0x000fe200000000ff */
[----:B------:R-:W-:Y:S01]  /*8930*/  @P1 STG.E.U16 desc[UR36][R10.64+0x2], R91 ;  /* 0x0000025b0a001986 */ /* 0x000fe2000c101524 */
[----:B------:R-:W-:Y:S01]  /*8940*/  ISETP.GT.AND P1, PT, R0, 0x9, P0 ;  /* 0x000000090000780c */ /* 0x000fe20000724270 */
[-C--:B------:R-:W-:Y:S01]  /*8950*/  FMUL R99, R99, R154.reuse ;  /* 0x0000009a63637220 */ /* 0x080fe20000400000 */
[----:B------:R-:W-:Y:S01]  /*8960*/  F2FP.F16.F32.PACK_AB R93, RZ, R93 ;  /* 0x0000005dff5d723e */ /* 0x000fe200000000ff */
[----:B------:R-:W-:Y:S01]  /*8970*/  FMUL R100, R100, R154 ;  /* 0x0000009a64647220 */ /* 0x000fe20000400000 */
[----:B------:R-:W-:Y:S01]  /*8980*/  F2FP.F16.F32.PACK_AB R94, RZ, R94 ;  /* 0x0000005eff5e723e */ /* 0x000fe200000000ff */
[-C--:B------:R-:W-:Y:S01]  /*8990*/  FMUL R101, R101, R154.reuse ;  /* 0x0000009a65657220 */ /* 0x080fe20000400000 */
[----:B------:R-:W-:Y:S01]  /*89a0*/  F2FP.F16.F32.PACK_AB R95, RZ, R95 ;  /* 0x0000005fff5f723e */ /* 0x000fe200000000ff */
[----:B------:R-:W-:Y:S01]  /*89b0*/  FMUL R102, R102, R154 ;  /* 0x0000009a66667220 */ /* 0x000fe20000400000 */
[----:B------:R-:W-:Y:S01]  /*89c0*/  F2FP.F16.F32.PACK_AB R96, RZ, R96 ;  /* 0x00000060ff60723e */ /* 0x000fe200000000ff */
[----:B------:R-:W-:Y:S01]  /*89d0*/  @P4 STG.E.U16 desc[UR36][R8.64+0x10], R92 ;  /* 0x0000105c08004986 */ /* 0x000fe2000c101524 */
[C---:B------:R-:W-:Y:S01]  /*89e0*/  ISETP.GT.AND P4, PT, R0.reuse, 0x10, P3 ;  /* 0x000000100000780c */ /* 0x040fe20001f84270 */
[-C--:B------:R-:W-:Y:S01]  /*89f0*/  FMUL R103, R103, R154.reuse ;  /* 0x0000009a67677220 */ /* 0x080fe20000400000 */
[----:B------:R-:W-:Y:S01]  /*8a00*/  F2FP.F16.F32.PACK_AB R97, RZ, R97 ;  /* 0x00000061ff61723e */ /* 0x000fe200000000ff */
[----:B------:R-:W-:Y:S01]  /*8a10*/  @P5 STG.E.U16 desc[UR36][R8.64+0x12], R93 ;  /* 0x0000125d08005986 */ /* 0x000fe2000c101524 */
[----:B------:R-:W-:Y:S01]  /*8a20*/  ISETP.GT.AND P5, PT, R0, 0x11, P0 ;  /* 0x000000110000780c */ /* 0x000fe200007a4270 */
        /* <DEDUP_REMOVED lines=74> */
[-C--:B------:R-:W-:Y:S01]  /*8ed0*/  FMUL R125, R125, R154.reuse ;  /* 0x0000009a7d7d7220 */ /* 0x080fe20000400000 */
[----:B------:R-:W-:Y:S01]  /*8ee0*/  F2FP.F16.F32.PACK_AB R119, RZ, R119 ;  /* 0x00000077ff77723e */ /* 0x000fe200000000ff */
[----:B------:R-:W-:Y:S01]  /*8ef0*/  FMUL R126, R126, R154 ;  /* 0x0000009a7e7e7220 */ /* 0x000fe20000400000 */
[----:B------:R-:W-:Y:S01]  /*8f00*/  F2FP.F16.F32.PACK_AB R120, RZ, R120 ;  /* 0x00000078ff78723e */ /* 0x000fe200000000ff */
        /* <DEDUP_REMOVED lines=64> */
[----:B------:R-:W-:Y:S01]  /*9310*/  FMUL R145, R145, R154 ;  /* 0x0000009a91917220 */ /* 0x000fe20000400000 */
[----:B------:R-:W-:Y:S01]  /*9320*/  F2FP.F16.F32.PACK_AB R139, RZ, R139 ;  /* 0x0000008bff8b723e */ /* 0x000fe200000000ff */
[----:B------:R-:W-:Y:S01]  /*9330*/  IMAD.SHL.U32 R21, R4, 0x100, RZ ;  /* 0x0000010004157824 */ /* 0x000fe200078e00ff */
[----:B------:R-:W-:Y:S01]  /*9340*/  F2FP.F16.F32.PACK_AB R140, RZ, R140 ;  /* 0x0000008cff8c723e */ /* 0x000fe200000000ff */
[----:B------:R-:W-:Y:S01]  /*9350*/  @P1 STG.E.U16 desc[UR36][R8.64+0x90], R124 ;  /* 0x0000907c08001986 */ /* 0x000fe2000c101524 */
[----:B------:R-:W-:Y:S01]  /*9360*/  ISETP.GT.AND P1, PT, R0, 0x50, P3 ;  /* 0x000000500000780c */ /* 0x000fe20001f24270 */
[-C--:B------:R-:W-:Y:S01]  /*9370*/  FMUL R146, R146, R154.reuse ;  /* 0x0000009a92927220 */ /* 0x080fe20000400000 */
[----:B------:R-:W-:Y:S01]  /*9380*/  F2FP.F16.F32.PACK_AB R141, RZ, R141 ;  /* 0x0000008dff8d723e */ /* 0x000fe200000000ff */
[----:B------:R-:W-:Y:S01]  /*9390*/  @P2 STG.E.U16 desc[UR36][R8.64+0x92], R125 ;  /* 0x0000927d08002986 */ /* 0x000fe2000c101524 */
[C---:B------:R-:W-:Y:S01]  /*93a0*/  ISETP.GT.AND P2, PT, R0.reuse, 0x51, P3 ;  /* 0x000000510000780c */ /* 0x040fe20001f44270 */
[----:B------:R-:W-:Y:S01]  /*93b0*/  FMUL R147, R147, R154 ;  /* 0x0000009a93937220 */ /* 0x000fe20000400000 */
        /* <DEDUP_REMOVED lines=12> */
[----:B------:R-:W-:Y:S01]  /*9480*/  SHF.L.U64.HI R15, R4, 0x8, R5 ;  /* 0x00000008040f7819 */ /* 0x000fe20000010205 */
[----:B------:R-:W-:Y:S01]  /*9490*/  @P2 STG.E.U16 desc[UR36][R8.64+0xa2], R129 ;  /* 0x0000a28108002986 */ /* 0x000fe2000c101524 */
[C---:B------:R-:W-:Y:S01]  /*94a0*/  ISETP.GT.AND P2, PT, R0.reuse, 0x59, P3 ;  /* 0x000000590000780c */ /* 0x040fe20001f44270 */
        /* <DEDUP_REMOVED lines=56> */
[----:B------:R-:W-:Y:S01]  /*9830*/  FMUL R39, R39, R154 ;  /* 0x0000009a27277220 */ /* 0x000fe20000400000 */
[----:B------:R-:W-:Y:S01]  /*9840*/  F2FP.F16.F32.PACK_AB R33, RZ, R33 ;  /* 0x00000021ff21723e */ /* 0x000fe200000000ff */
[----:B------:R-:W-:Y:S01]  /*9850*/  @P2 STG.E.U16 desc[UR36][R10.64+0xd0], R142 ;  /* 0x0000d08e0a002986 */ /* 0x000fe2000c101524 */
[----:B------:R-:W-:Y:S01]  /*9860*/  F2FP.F16.F32.PACK_AB R34, RZ, R34 ;  /* 0x00000022ff22723e */ /* 0x000fe200000000ff */
[-C--:B------:R-:W-:Y:S01]  /*9870*/  FMUL R40, R40, R154.reuse ;  /* 0x0000009a28287220 */ /* 0x080fe20000400000 */
[----:B------:R-:W-:Y:S01]  /*9880*/  F2FP.F16.F32.PACK_AB R35, RZ, R35 ;  /* 0x00000023ff23723e */ /* 0x000fe200000000ff */
        /* <DEDUP_REMOVED lines=8> */
[----:B------:R-:W-:Y:S01]  /*9910*/  @P1 IMAD.MOV.U32 R4, RZ, RZ, R8 ;  /* 0x000000ffff041224 */ /* 0x000fe200078e0008 */
[----:B------:R-:W-:Y:S01]  /*9920*/  @P1 MOV R5, R9 ;  /* 0x0000000900051202 */ /* 0x000fe20000000f00 */
[----:B------:R-:W-:Y:S01]  /*9930*/  FMUL R43, R43, R154 ;  /* 0x0000009a2b2b7220 */ /* 0x000fe20000400000 */
[----:B------:R-:W-:Y:S01]  /*9940*/  F2FP.F16.F32.PACK_AB R38, RZ, R38 ;  /* 0x00000026ff26723e */ /* 0x000fe200000000ff */
[----:B------:R-:W-:Y:S01]  /*9950*/  FMUL R44, R44, R154 ;  /* 0x0000009a2c2c7220 */ /* 0x000fe20000400000 */
[----:B------:R-:W-:Y:S01]  /*9960*/  F2FP.F16.F32.PACK_AB R39, RZ, R39 ;  /* 0x00000027ff27723e */ /* 0x000fe200000000ff */
[----:B------:R0:W-:Y:S01]  /*9970*/  @P1 STG.E.U16 desc[UR36][R4.64+0xe2], R145 ;  /* 0x0000e29104001986 */ /* 0x0001e2000c101524 */
[----:B------:R-:W-:Y:S01]  /*9980*/  IADD3 R12, P1, P2, R7, R8, R21 ;  /* 0x00000008070c7210 */ /* 0x000fe20007a3e015 */
[----:B------:R-:W-:Y:S01]  /*9990*/  FMUL R45, R45, R154 ;  /* 0x0000009a2d2d7220 */ /* 0x000fe20000400000 */
[----:B------:R-:W-:Y:S01]  /*99a0*/  F2FP.F16.F32.PACK_AB R40, RZ, R40 ;  /* 0x00000028ff28723e */ /* 0x000fe200000000ff */
[-C--:B------:R-:W-:Y:S01]  /*99b0*/  FMUL R46, R46, R154.reuse ;  /* 0x0000009a2e2e7220 */ /* 0x080fe20000400000 */
[----:B------:R-:W-:Y:S01]  /*99c0*/  IADD3.X R13, R6, R9, R15, P1, P2 ;  /* 0x00000009060d7210 */ /* 0x000fe20000fe440f */
[-C--:B------:R-:W-:Y:S01]  /*99d0*/  FMUL R47, R47, R154.reuse ;  /* 0x0000009a2f2f7220 */ /* 0x080fe20000400000 */
[C---:B------:R-:W-:Y:S01]  /*99e0*/  ISETP.GT.AND P1, PT, R3.reuse, 0x80, PT ;  /* 0x000000800300780c */ /* 0x040fe20003f24270 */
[-C--:B------:R-:W-:Y:S01]  /*99f0*/  FMUL R48, R48, R154.reuse ;  /* 0x0000009a30307220 */ /* 0x080fe20000400000 */
[----:B------:R-:W-:Y:S01]  /*9a00*/  ISETP.GT.AND P2, PT, R3, 0x88, PT ;  /* 0x000000880300780c */ /* 0x000fe20003f44270 */
[----:B------:R-:W-:Y:S01]  /*9a10*/  FMUL R49, R49, R154 ;  /* 0x0000009a31317220 */ /* 0x000fe20000400000 */
[----:B------:R-:W-:Y:S01]  /*9a20*/  F2FP.F16.F32.PACK_AB R41, RZ, R41 ;  /* 0x00000029ff29723e */ /* 0x000fe200000000ff */
[----:B0-----:R-:W-:Y:S01]  /*9a30*/  @P5 IMAD.MOV.U32 R4, RZ, RZ, R10 ;  /* 0x000000ffff045224 */ /* 0x001fe200078e000a */
[----:B------:R-:W-:Y:S01]  /*9a40*/  F2FP.F16.F32.PACK_AB R42, RZ, R42 ;  /* 0x0000002aff2a723e */ /* 0x000fe200000000ff */
[----:B------:R-:W-:Y:S01]  /*9a50*/  @P5 IMAD.MOV.U32 R5, RZ, RZ, R11 ;  /* 0x000000ffff055224 */ /* 0x000fe200078e000b */
[----:B------:R-:W-:Y:S01]  /*9a60*/  F2FP.F16.F32.PACK_AB R43, RZ, R43 ;  /* 0x0000002bff2b723e */ /* 0x000fe200000000ff */
[----:B------:R-:W-:Y:S01]  /*9a70*/  FMUL R50, R50, R154 ;  /* 0x0000009a32327220 */ /* 0x000fe20000400000 */
[----:B------:R-:W-:Y:S01]  /*9a80*/  F2FP.F16.F32.PACK_AB R44, RZ, R44 ;  /* 0x0000002cff2c723e */ /* 0x000fe200000000ff */
[-C--:B------:R-:W-:Y:S01]  /*9a90*/  FMUL R51, R51, R154.reuse ;  /* 0x0000009a33337220 */ /* 0x080fe20000400000 */
[----:B------:R0:W-:Y:S01]  /*9aa0*/  @P5 STG.E.U16 desc[UR36][R4.64+0xe0], R146 ;  /* 0x0000e09204005986 */ /* 0x0001e2000c101524 */
[----:B------:R-:W-:Y:S01]  /*9ab0*/  ISETP.GT.AND P5, PT, R0, 0x78, P3 ;  /* 0x000000780000780c */ /* 0x000fe20001fa4270 */
[-C--:B------:R-:W-:Y:S01]  /*9ac0*/  FMUL R52, R52, R154.reuse ;  /* 0x0000009a34347220 */ /* 0x080fe20000400000 */
[C---:B------:R-:W-:Y:S01]  /*9ad0*/  ISETP.GT.AND P3, PT, R0.reuse, 0x79, P3 ;  /* 0x000000790000780c */ /* 0x040fe20001f64270 */
[----:B------:R-:W-:Y:S01]  /*9ae0*/  @P4 STG.E.U16 desc[UR36][R10.64+0xe2], R147 ;  /* 0x0000e2930a004986 */ /* 0x000fe2000c101524 */
[C---:B------:R-:W-:Y:S01]  /*9af0*/  ISETP.GT.AND P4, PT, R0.reuse, 0x78, P0 ;  /* 0x000000780000780c */ /* 0x040fe20000784270 */
[-C--:B------:R-:W-:Y:S01]  /*9b00*/  FMUL R53, R53, R154.reuse ;  /* 0x0000009a35357220 */ /* 0x080fe20000400000 */
[----:B------:R-:W-:Y:S01]  /*9b10*/  ISETP.GT.AND P0, PT, R0, 0x79, P0 ;  /* 0x000000790000780c */ /* 0x000fe20000704270 */
[-C--:B------:R-:W-:Y:S01]  /*9b20*/  FMUL R54, R54, R154.reuse ;  /* 0x0000009a36367220 */ /* 0x080fe20000400000 */
[----:B------:R-:W-:Y:S01]  /*9b30*/  F2FP.F16.F32.PACK_AB R45, RZ, R45 ;  /* 0x0000002dff2d723e */ /* 0x000fe200000000ff */
[----:B------:R-:W-:Y:S01]  /*9b40*/  FMUL R55, R55, R154 ;  /* 0x0000009a37377220 */ /* 0x000fe20000400000 */
[----:B------:R-:W-:Y:S01]  /*9b50*/  F2FP.F16.F32.PACK_AB R46, RZ, R46 ;  /* 0x0000002eff2e723e */ /* 0x000fe200000000ff */
[----:B------:R-:W-:Y:S01]  /*9b60*/  FMUL R56, R56, R154 ;  /* 0x0000009a38387220 */ /* 0x000fe20000400000 */
[----:B------:R-:W-:Y:S01]  /*9b70*/  F2FP.F16.F32.PACK_AB R47, RZ, R47 ;  /* 0x0000002fff2f723e */ /* 0x000fe200000000ff */
[----:B------:R-:W-:Y:S01]  /*9b80*/  @P5 STG.E.U16 desc[UR36][R8.64+0xf0], R148 ;  /* 0x0000f09408005986 */ /* 0x000fe2000c101524 */
[----:B0-----:R-:W-:Y:S01]  /*9b90*/  IADD3 R4, P5, R21, R8, RZ ;  /* 0x0000000815047210 */ /* 0x001fe20007fbe0ff */
[----:B------:R-:W-:Y:S01]  /*9ba0*/  FMUL R57, R57, R154 ;  /* 0x0000009a39397220 */ /* 0x000fe20000400000 */
[----:B------:R-:W-:Y:S01]  /*9bb0*/  F2FP.F16.F32.PACK_AB R48, RZ, R48 ;  /* 0x00000030ff30723e */ /* 0x000fe200000000ff */
[----:B------:R0:W-:Y:S01]  /*9bc0*/  @P3 STG.E.U16 desc[UR36][R8.64+0xf2], R149 ;  /* 0x0000f29508003986 */ /* 0x0001e2000c101524 */
[C---:B------:R-:W-:Y:S01]  /*9bd0*/  ISETP.GT.AND P3, PT, R0.reuse, RZ, P1 ;  /* 0x000000ff0000720c */ /* 0x040fe20000f64270 */
[----:B------:R-:W-:Y:S01]  /*9be0*/  IMAD.X R5, R15, 0x1, R9, P5 ;  /* 0x000000010f057824 */ /* 0x000fe200028e0609 */
[C---:B------:R-:W-:Y:S01]  /*9bf0*/  ISETP.GT.AND P5, PT, R0.reuse, RZ, P2 ;  /* 0x000000ff0000720c */ /* 0x040fe200017a4270 */
        /* <DEDUP_REMOVED lines=14> */
[----:B------:R-:W-:Y:S01]  /*9ce0*/  @P4 STG.E.U16 desc[UR36][R4.64+0x2], R25 ;  /* 0x0000021904004986 */ /* 0x000fe2000c101524 */
[----:B------:R-:W-:Y:S01]  /*9cf0*/  IADD3 R14, P4, R7, R4, RZ ;  /* 0x00000004070e7210 */ /* 0x000fe20007f9e0ff */
[--C-:B------:R-:W-:Y:S01]  /*9d00*/  IMAD.X R9, R6, 0x1, R5.reuse, P3 ;  /* 0x0000000106097824 */ /* 0x100fe200018e0605 */
[----:B------:R-:W-:Y:S01]  /*9d10*/  ISETP.GT.AND P3, PT, R0, 0x9, P2 ;  /* 0x000000090000780c */ /* 0x000fe20001764270 */
[-C--:B------:R-:W-:Y:S01]  /*9d20*/  FMUL R62, R62, R154.reuse ;  /* 0x0000009a3e3e7220 */ /* 0x080fe20000400000 */
[----:B------:R-:W-:Y:S01]  /*9d30*/  F2FP.F16.F32.PACK_AB R53, RZ, R53 ;  /* 0x00000035ff35723e */ /* 0x000fe200000000ff */
[----:B------:R-:W-:Y:S01]  /*9d40*/  IMAD.X R15, R6, 0x1, R5, P4 ;  /* 0x00000001060f7824 */ /* 0x000fe200020e0605 */
[----:B------:R-:W-:Y:S01]  /*9d50*/  ISETP.GT.AND P4, PT, R0, 0x8, P1 ;  /* 0x000000080000780c */ /* 0x000fe20000f84270 */
[----:B------:R-:W-:Y:S01]  /*9d60*/  FMUL R63, R63, R154 ;  /* 0x0000009a3f3f7220 */ /* 0x000fe20000400000 */
[----:B------:R-:W-:Y:S01]  /*9d70*/  F2FP.F16.F32.PACK_AB R54, RZ, R54 ;  /* 0x00000036ff36723e */ /* 0x000fe200000000ff */
[-C--:B------:R-:W-:Y:S01]  /*9d80*/  FMUL R64, R64, R154.reuse ;  /* 0x0000009a40407220 */ /* 0x080fe20000400000 */
        /* <DEDUP_REMOVED lines=9> */
[----:B------:R-:W-:Y:S01]  /*9e20*/  @P4 STG.E.U16 desc[UR36][R4.64+0x10], R28 ;  /* 0x0000101c04004986 */ /* 0x000fe2000c101524 */
[----:B------:R-:W-:Y:S01]  /*9e30*/  ISETP.GT.AND P4, PT, R0, 0x10, P1 ;  /* 0x000000100000780c */ /* 0x000fe20000f84270 */
[-C--:B------:R-:W-:Y:S01]  /*9e40*/  FMUL R68, R68, R154.reuse ;  /* 0x0000009a44447220 */ /* 0x080fe20000400000 */
[----:B------:R-:W-:Y:S01]  /*9e50*/  F2FP.F16.F32.PACK_AB R57, RZ, R57 ;  /* 0x00000039ff39723e */ /* 0x000fe200000000ff */
[-C--:B------:R-:W-:Y:S01]  /*9e60*/  FMUL R69, R69, R154.reuse ;  /* 0x0000009a45457220 */ /* 0x080fe20000400000 */
        /* <DEDUP_REMOVED lines=18> */
[--C-:B------:R-:W-:Y:S01]  /*9f90*/  @P0 IMAD.MOV.U32 R6, RZ, RZ, R12.reuse ;  /* 0x000000ffff060224 */ /* 0x100fe200078e000c */
[----:B------:R-:W-:Y:S01]  /*9fa0*/  @P0 MOV R7, R13 ;  /* 0x0000000d00070202 */ /* 0x000fe20000000f00 */
[----:B------:R-:W-:Y:S01]  /*9fb0*/  FMUL R74, R74, R154 ;  /* 0x0000009a4a4a7220 */ /* 0x000fe20000400000 */
[----:B------:R-:W-:Y:S01]  /*9fc0*/  F2FP.F16.F32.PACK_AB R62, RZ, R62 ;  /* 0x0000003eff3e723e */ /* 0x000fe200000000ff */
[-C--:B------:R-:W-:Y:S01]  /*9fd0*/  FMUL R75, R75, R154.reuse ;  /* 0x0000009a4b4b7220 */ /* 0x080fe20000400000 */
[----:B------:R-:W-:Y:S01]  /*9fe0*/  F2FP.F16.F32.PACK_AB R63, RZ, R63 ;  /* 0x0000003fff3f723e */ /* 0x000fe200000000ff */
[----:B------:R0:W-:Y:S01]  /*9ff0*/  @P0 STG.E.U16 desc[UR36][R6.64+0x20], R34 ;  /* 0x0000202206000986 */ /* 0x0001e2000c101524 */
        /* <DEDUP_REMOVED lines=11> */
[--C-:B0-----:R-:W-:Y:S01]  /*a0b0*/  @P3 IMAD.MOV.U32 R6, RZ, RZ, R12.reuse ;  /* 0x000000ffff063224 */ /* 0x101fe200078e000c */
[----:B------:R-:W-:Y:S01]  /*a0c0*/  F2FP.F16.F32.PACK_AB R69, RZ, R69 ;  /* 0x00000045ff45723e */ /* 0x000fe200000000ff */
[--C-:B------:R-:W-:Y:S01]  /*a0d0*/  @P3 IMAD.MOV.U32 R7, RZ, RZ, R13.reuse ;  /* 0x000000ffff073224 */ /* 0x100fe200078e000d */
[----:B------:R-:W-:Y:S01]  /*a0e0*/  F2FP.F16.F32.PACK_AB R70, RZ, R70 ;  /* 0x00000046ff46723e */ /* 0x000fe200000000ff */
[-C--:B------:R-:W-:Y:S01]  /*a0f0*/  FMUL R81, R81, R154.reuse ;  /* 0x0000009a51517220 */ /* 0x080fe20000400000 */
[----:B------:R-:W-:Y:S01]  /*a100*/  F2FP.F16.F32.PACK_AB R71, RZ, R71 ;  /* 0x00000047ff47723e */ /* 0x000fe200000000ff */
[-C--:B------:R-:W-:Y:S01]  /*a110*/  FMUL R82, R82, R154.reuse ;  /* 0x0000009a52527220 */ /* 0x080fe20000400000 */
[----:B------:R0:W-:Y:S01]  /*a120*/  @P3 STG.E.U16 desc[UR36][R6.64+0x22], R35 ;  /* 0x0000222306003986 */ /* 0x0001e2000c101524 */
        /* <DEDUP_REMOVED lines=11> */
[----:B0-----:R-:W-:Y:S01]  /*a1e0*/  @P0 IMAD.MOV.U32 R6, RZ, RZ, R12 ;  /* 0x000000ffff060224 */ /* 0x001fe200078e000c */
[----:B------:R-:W-:Y:S01]  /*a1f0*/  F2FP.F16.F32.PACK_AB R75, RZ, R75 ;  /* 0x0000004bff4b723e */ /* 0x000fe200000000ff */
[----:B------:R-:W-:Y:S01]  /*a200*/  @P0 IMAD.MOV.U32 R7, RZ, RZ, R13 ;  /* 0x000000ffff070224 */ /* 0x000fe200078e000d */
[----:B------:R-:W-:Y:S01]  /*a210*/  F2FP.F16.F32.PACK_AB R76, RZ, R76 ;  /* 0x0000004cff4c723e */ /* 0x000fe200000000ff */
[-C--:B------:R-:W-:Y:S01]  /*a220*/  FMUL R86, R86, R154.reuse ;  /* 0x0000009a56567220 */ /* 0x080fe20000400000 */
[----:B------:R-:W-:Y:S01]  /*a230*/  F2FP.F16.F32.PACK_AB R77, RZ, R77 ;  /* 0x0000004dff4d723e */ /* 0x000fe200000000ff */
[----:B------:R-:W-:Y:S01]  /*a240*/  FMUL R87, R87, R154 ;  /* 0x0000009a57577220 */ /* 0x000fe20000400000 */
[----:B------:R0:W-:Y:S01]  /*a250*/  @P0 STG.E.U16 desc[UR36][R6.64+0x30], R38 ;  /* 0x0000302606000986 */ /* 0x0001e2000c101524 */
[----:B------:R-:W-:-:S02]  /*a260*/  ISETP.GT.AND P0, PT, R0, 0x20, P2 ;  /* 0x000000200000780c */ /* 0x000fc40001704270 */
[----:B------:R-:W-:Y:S02]  /*a270*/  F2FP.F16.F32.PACK_AB R78, RZ, R78 ;  /* 0x0000004eff4e723e */ /* 0x000fe400000000ff */
[----:B------:R-:W-:Y:S02]  /*a280*/  F2FP.F16.F32.PACK_AB R79, RZ, R79 ;  /* 0x0000004fff4f723e */ /* 0x000fe400000000ff */
[----:B------:R-:W-:Y:S02]  /*a290*/  F2FP.F16.F32.PACK_AB R80, RZ, R80 ;  /* 0x00000050ff50723e */ /* 0x000fe400000000ff */
[----:B------:R-:W-:Y:S02]  /*a2a0*/  F2FP.F16.F32.PACK_AB R81, RZ, R81 ;  /* 0x00000051ff51723e */ /* 0x000fe400000000ff */
[----:B------:R-:W-:Y:S01]  /*a2b0*/  F2FP.F16.F32.PACK_AB R82, RZ, R82 ;  /* 0x00000052ff52723e */ /* 0x000fe200000000ff */
[----:B0-----:R-:W-:Y:S01]  /*a2c0*/  @P3 IMAD.MOV.U32 R6, RZ, RZ, R12 ;  /* 0x000000ffff063224 */ /* 0x001fe200078e000c */
[----:B------:R-:W-:Y:S01]  /*a2d0*/  F2FP.F16.F32.PACK_AB R83, RZ, R83 ;  /* 0x00000053ff53723e */ /* 0x000fe200000000ff */
[----:B------:R-:W-:Y:S01]  /*a2e0*/  @P3 IMAD.MOV.U32 R7, RZ, RZ, R13 ;  /* 0x000000ffff073224 */ /* 0x000fe200078e000d */
[----:B------:R-:W-:-:S02]  /*a2f0*/  F2FP.F16.F32.PACK_AB R84, RZ, R84 ;  /* 0x00000054ff54723e */ /* 0x000fc400000000ff */
[----:B------:R-:W-:Y:S02]  /*a300*/  F2FP.F16.F32.PACK_AB R85, RZ, R85 ;  /* 0x00000055ff55723e */ /* 0x000fe400000000ff */
[----:B------:R0:W-:Y:S01]  /*a310*/  @P3 STG.E.U16 desc[UR36][R6.64+0x32], R39 ;  /* 0x0000322706003986 */ /* 0x0001e2000c101524 */
[C---:B------:R-:W-:Y:S02]  /*a320*/  ISETP.GT.AND P3, PT, R0.reuse, 0x21, P2 ;  /* 0x000000210000780c */ /* 0x040fe40001764270 */
[----:B------:R-:W-:Y:S01]  /*a330*/  F2FP.F16.F32.PACK_AB R86, RZ, R86 ;  /* 0x00000056ff56723e */ /* 0x000fe200000000ff */
[----:B------:R-:W-:Y:S01]  /*a340*/  @P4 STG.E.U16 desc[UR36][R4.64+0x40], R40 ;  /* 0x0000402804004986 */ /* 0x000fe2000c101524 */
[C---:B------:R-:W-:Y:S02]  /*a350*/  ISETP.GT.AND P4, PT, R0.reuse, 0x28, P1 ;  /* 0x000000280000780c */ /* 0x040fe40000f84270 */
[----:B------:R-:W-:Y:S01]  /*a360*/  F2FP.F16.F32.PACK_AB R87, RZ, R87 ;  /* 0x00000057ff57723e */ /* 0x000fe200000000ff */
[----:B------:R-:W-:Y:S01]  /*a370*/  @P5 STG.E.U16 desc[UR36][R4.64+0x42], R41 ;  /* 0x0000422904005986 */ /* 0x000fe2000c101524 */
[----:B------:R-:W-:-:S02]  /*a380*/  ISETP.GT.AND P5, PT, R0, 0x29, P1 ;  /* 0x000000290000780c */ /* 0x000fc40000fa4270 */
[----:B0-----:R-:W-:Y:S01]  /*a390*/  @P0 MOV R6, R12 ;  /* 0x0000000c00060202 */ /* 0x001fe20000000f00 */
[----:B------:R-:W-:-:S05]  /*a3a0*/  @P0 IMAD.MOV.U32 R7, RZ, RZ, R13 ;  /* 0x000000ffff070224 */ /* 0x000fca00078e000d */
[----:B------:R0:W-:Y:S01]  /*a3b0*/  @P0 STG.E.U16 desc[UR36][R6.64+0x40], R42 ;  /* 0x0000402a06000986 */ /* 0x0001e2000c101524 */
[----:B------:R-:W-:Y:S01]  /*a3c0*/  ISETP.GT.AND P0, PT, R0, 0x28, P2 ;  /* 0x000000280000780c */ /* 0x000fe20001704270 */
[----:B0-----:R-:W-:Y:S02]  /*a3d0*/  @P3 IMAD.MOV.U32 R6, RZ, RZ, R12 ;  /* 0x000000ffff063224 */ /* 0x001fe400078e000c */
[----:B------:R-:W-:-:S05]  /*a3e0*/  @P3 IMAD.MOV.U32 R7, RZ, RZ, R13 ;  /* 0x000000ffff073224 */ /* 0x000fca00078e000d */
[----:B------:R0:W-:Y:S01]  /*a3f0*/  @P3 STG.E.U16 desc[UR36][R6.64+0x42], R43 ;  /* 0x0000422b06003986 */ /* 0x0001e2000c101524 */
[----:B------:R-:W-:-:S03]  /*a400*/  ISETP.GT.AND P3, PT, R0, 0x29, P2 ;  /* 0x000000290000780c */ /* 0x000fc60001764270 */
[----:B------:R-:W-:Y:S01]  /*a410*/  @P4 STG.E.U16 desc[UR36][R4.64+0x50], R44 ;  /* 0x0000502c04004986 */ /* 0x000fe2000c101524 */
[----:B------:R-:W-:-:S03]  /*a420*/  ISETP.GT.AND P4, PT, R0, 0x30, P1 ;  /* 0x000000300000780c */ /* 0x000fc60000f84270 */
[----:B------:R-:W-:Y:S01]  /*a430*/  @P5 STG.E.U16 desc[UR36][R4.64+0x52], R45 ;  /* 0x0000522d04005986 */ /* 0x000fe2000c101524 */
[----:B------:R-:W-:Y:S01]  /*a440*/  ISETP.GT.AND P5, PT, R0, 0x31, P1 ;  /* 0x000000310000780c */ /* 0x000fe20000fa4270 */
[----:B0-----:R-:W-:Y:S02]  /*a450*/  @P0 IMAD.MOV.U32 R6, RZ, RZ, R12 ;  /* 0x000000ffff060224 */ /* 0x001fe400078e000c */
[----:B------:R-:W-:-:S05]  /*a460*/  @P0 IMAD.MOV.U32 R7, RZ, RZ, R13 ;  /* 0x000000ffff070224 */ /* 0x000fca00078e000d */
[----:B------:R0:W-:Y:S01]  /*a470*/  @P0 STG.E.U16 desc[UR36][R6.64+0x50], R46 ;  /* 0x0000502e06000986 */ /* 0x0001e2000c101524 */
[----:B------:R-:W-:Y:S01]  /*a480*/  ISETP.GT.AND P0, PT, R0, 0x30, P2 ;  /* 0x000000300000780c */ /* 0x000fe20001704270 */
[----:B0-----:R-:W-:Y:S01]  /*a490*/  @P3 IMAD.MOV.U32 R6, RZ, RZ, R12 ;  /* 0x000000ffff063224 */ /* 0x001fe200078e000c */
[----:B------:R-:W-:-:S05]  /*a4a0*/  @P3 MOV R7, R13 ;  /* 0x0000000d00073202 */ /* 0x000fca0000000f00 */
        /* <DEDUP_REMOVED lines=21> */
[----:B------:R-:W-:Y:S02]  /*a600*/  ISETP.GT.AND P0, PT, R0, 0x40, P2 ;  /* 0x000000400000780c */ /* 0x000fe40001704270 */
[----:B0-----:R-:W-:Y:S01]  /*a610*/  @P3 MOV R6, R12 ;  /* 0x0000000c00063202 */ /* 0x001fe20000000f00 */
        /* <DEDUP_REMOVED lines=19> */
[----:B0-----:R-:W-:Y:S01]  /*a750*/  @P0 IMAD.MOV.U32 R6, RZ, RZ, R12 ;  /* 0x000000ffff060224 */ /* 0x001fe200078e000c */
[----:B------:R-:W-:-:S05]  /*a760*/  @P0 MOV R7, R13 ;  /* 0x0000000d00070202 */ /* 0x000fca0000000f00 */
        /* <DEDUP_REMOVED lines=21> */
[----:B------:R-:W-:Y:S02]  /*a8c0*/  ISETP.GT.AND P5, PT, R0, 0x61, P1 ;  /* 0x000000610000780c */ /* 0x000fe40000fa4270 */
        /* <DEDUP_REMOVED lines=31> */
[C---:B------:R-:W-:Y:S02]  /*aac0*/  ISETP.GT.AND P3, PT, R0.reuse, 0x78, P1 ;  /* 0x000000780000780c */ /* 0x040fe40000f64270 */
[C---:B------:R-:W-:Y:S01]  /*aad0*/  ISETP.GT.AND P1, PT, R0.reuse, 0x79, P1 ;  /* 0x000000790000780c */ /* 0x040fe20000f24270 */
[----:B------:R-:W-:Y:S01]  /*aae0*/  @P4 STG.E.U16 desc[UR36][R4.64+0xe0], R80 ;  /* 0x0000e05004004986 */ /* 0x000fe2000c101524 */
[----:B------:R-:W-:-:S03]  /*aaf0*/  ISETP.GT.AND P4, PT, R0, 0x71, P2 ;  /* 0x000000710000780c */ /* 0x000fc60001784270 */
[----:B------:R-:W-:Y:S01]  /*ab00*/  @P5 STG.E.U16 desc[UR36][R4.64+0xe2], R81 ;  /* 0x0000e25104005986 */ /* 0x000fe2000c101524 */
[C---:B------:R-:W-:Y:S02]  /*ab10*/  ISETP.GT.AND P5, PT, R0.reuse, 0x78, P2 ;  /* 0x000000780000780c */ /* 0x040fe400017a4270 */
[----:B------:R-:W-:Y:S01]  /*ab20*/  ISETP.GT.AND P2, PT, R0, 0x79, P2 ;  /* 0x000000790000780c */ /* 0x000fe20001744270 */
[----:B0-----:R-:W-:Y:S02]  /*ab30*/  @P0 IMAD.MOV.U32 R6, RZ, RZ, R12 ;  /* 0x000000ffff060224 */ /* 0x001fe400078e000c */
[----:B------:R-:W-:-:S05]  /*ab40*/  @P0 IMAD.MOV.U32 R7, RZ, RZ, R13 ;  /* 0x000000ffff070224 */ /* 0x000fca00078e000d */
[----:B------:R0:W-:Y:S02]  /*ab50*/  @P0 STG.E.U16 desc[UR36][R6.64+0xe0], R82 ;  /* 0x0000e05206000986 */ /* 0x0001e4000c101524 */
[----:B0-----:R-:W-:Y:S01]  /*ab60*/  @P4 MOV R6, R12 ;  /* 0x0000000c00064202 */ /* 0x001fe20000000f00 */
[----:B------:R-:W-:-:S05]  /*ab70*/  @P4 IMAD.MOV.U32 R7, RZ, RZ, R13 ;  /* 0x000000ffff074224 */ /* 0x000fca00078e000d */
[----:B------:R-:W-:Y:S04]  /*ab80*/  @P4 STG.E.U16 desc[UR36][R6.64+0xe2], R83 ;  /* 0x0000e25306004986 */ /* 0x000fe8000c101524 */
[----:B------:R-:W-:Y:S04]  /*ab90*/  @P3 STG.E.U16 desc[UR36][R4.64+0xf0], R84 ;  /* 0x0000f05404003986 */ /* 0x000fe8000c101524 */
[----:B------:R0:W-:Y:S02]  /*aba0*/  @P1 STG.E.U16 desc[UR36][R4.64+0xf2], R85 ;  /* 0x0000f25504001986 */ /* 0x0001e4000c101524 */
[----:B0-----:R-:W-:-:S02]  /*abb0*/  @P5 IMAD.MOV.U32 R4, RZ, RZ, R12 ;  /* 0x000000ffff045224 */ /* 0x001fc400078e000c */
[----:B------:R-:W-:-:S05]  /*abc0*/  @P5 IMAD.MOV.U32 R5, RZ, RZ, R13 ;  /* 0x000000ffff055224 */ /* 0x000fca00078e000d */
[----:B------:R0:W-:Y:S04]  /*abd0*/  @P5 STG.E.U16 desc[UR36][R4.64+0xf0], R86 ;  /* 0x0000f05604005986 */ /* 0x0001e8000c101524 */
[----:B------:R0:W-:Y:S02]  /*abe0*/  @P2 STG.E.U16 desc[UR36][R12.64+0xf2], R87 ;  /* 0x0000f2570c002986 */ /* 0x0001e4000c101524 */
.L_x_280:
[----:B------:R-:W-:Y:S05]  /*abf0*/  BSYNC B0 ;  /* 0x0000000000007941 */ /* 0x000fea0003800000 */
.L_x_28:
[----:B------:R-:W-:Y:S01]  /*ac00*/  ULDC UR4, c[0x0][0xc] ;  /* 0x0000030000047ab9 */ /* 0x000fe20000000800 */
[----:B------:R-:W-:Y:S01]  /*ac10*/  ULDC UR5, c[0x0][0x10] ;  /* 0x0000040000057ab9 */ /* 0x000fe20000000800 */
[----:B0-----:R-:W0:Y:S01]  /*ac20*/  LDC R3, c[0x0][0x14] ;  /* 0x00000500ff037b82 */ /* 0x001e220000000800 */
[----:B------:R-:W-:Y:S01]  /*ac30*/  UIMAD.WIDE.U32 UR4, UR4, UR5, URZ ;  /* 0x00000005040472a5 */ /* 0x000fe2000f8e003f */
[----:B------:R-:W-:Y:S01]  /*ac40*/  PRMT R0, RZ, 0x7610, R0 ;  /* 0x00007610ff007816 */ /* 0x000fe20000000000 */
[----:B------:R-:W-:Y:S02]  /*ac50*/  IMAD.MOV.U32 R153, RZ, RZ, -0x1 ;  /* 0xffffffffff997424 */ /* 0x000fe400078e00ff */
[----:B------:R-:W-:Y:S02]  /*ac60*/  IMAD.MOV.U32 R23, RZ, RZ, -0x1 ;  /* 0xffffffffff177424 */ /* 0x000fe400078e00ff */
[----:B0-----:R-:W-:-:S04]  /*ac70*/  IMAD.WIDE.U32 R16, R3, UR4, R16 ;  /* 0x0000000403107c25 */ /* 0x001fc8000f8e0010 */
[----:B------:R-:W-:Y:S01]  /*ac80*/  IMAD R3, R3, UR5, RZ ;  /* 0x0000000503037c24 */ /* 0x000fe2000f8e02ff */
[----:B------:R-:W-:Y:S02]  /*ac90*/  ULDC.64 UR4, c[0x0][0x650] ;  /* 0x0001940000047ab9 */ /* 0x000fe40000000a00 */
[----:B------:R-:W-:Y:S01]  /*aca0*/  ISETP.GE.U32.AND P0, PT, R16, UR4, PT ;  /* 0x0000000410007c0c */ /* 0x000fe2000bf06070 */
[----:B------:R-:W-:-:S05]  /*acb0*/  IMAD.IADD R17, R17, 0x1, R3 ;  /* 0x0000000111117824 */ /* 0x000fca00078e0203 */
[----:B------:R-:W-:-:S13]  /*acc0*/  ISETP.GE.U32.AND.EX P0, PT, R17, UR5, PT, P0 ;  /* 0x0000000511007c0c */ /* 0x000fda000bf06100 */
[----:B------:R-:W-:Y:S05]  /*acd0*/  @P0 BRA `(.L_x_281) ;  /* 0x0000000400640947 */ /* 0x000fea0003800000 */
[----:B------:R-:W0:Y:S01]  /*ace0*/  S2R R12, SR_CTAID.X ;  /* 0x00000000000c7919 */ /* 0x000e220000002500 */
[----:B-12---:R-:W1:Y:S01]  /*acf0*/  LDC.64 R10, c[0x0][0x628] ;  /* 0x00018a00ff0a7b82 */ /* 0x006e620000000a00 */
[----:B------:R-:W-:Y:S01]  /*ad00*/  ULDC UR4, c[0x0][0x150] ;  /* 0x0000540000047ab9 */ /* 0x000fe20000000800 */
[----:B------:R-:W-:Y:S01]  /*ad10*/  MOV R8, R16 ;  /* 0x0000001000087202 */ /* 0x000fe20000000f00 */
[----:B------:R-:W2:Y:S01]  /*ad20*/  S2R R24, SR_CTAID.Y ;  /* 0x0000000000187919 */ /* 0x000ea20000002600 */
[----:B------:R-:W-:-:S04]  /*ad30*/  IMAD.MOV.U32 R9, RZ, RZ, R17 ;  /* 0x000000ffff097224 */ /* 0x000fc800078e0011 */
[----:B------:R-:W2:Y:S08]  /*ad40*/  LDC R21, c[0x0][0x144] ;  /* 0x00005100ff157b82 */ /* 0x000eb00000000800 */
[----:B------:R-:W2:Y:S08]  /*ad50*/  LDC R0, c[0x0][0x630] ;  /* 0x00018c00ff007b82 */ /* 0x000eb00000000800 */
[----:B------:R-:W2:Y:S01]  /*ad60*/  LDC.64 R14, c[0x0][0x620] ;  /* 0x00018800ff0e7b82 */ /* 0x000ea20000000a00 */
[----:B-1----:R-:W-:-:S04]  /*ad70*/  ISETP.NE.U32.AND P0, PT, R10, RZ, PT ;  /* 0x000000ff0a00720c */ /* 0x002fc80003f05070 */
[----:B------:R-:W-:Y:S02]  /*ad80*/  ISETP.NE.AND.EX P0, PT, R11, RZ, PT, P0 ;  /* 0x000000ff0b00720c */ /* 0x000fe40003f05300 */
[----:B0-----:R-:W-:-:S05]  /*ad90*/  I2FP.F32.U32 R3, R12 ;  /* 0x0000000c00037245 */ /* 0x001fca0000201000 */
[----:B------:R-:W-:-:S04]  /*ada0*/  FMUL R3, R3, UR4 ;  /* 0x0000000403037c20 */ /* 0x000fc80008400000 */
[----:B------:R0:W1:Y:S02]  /*adb0*/  F2I.U32.TRUNC.NTZ R20, R3 ;  /* 0x0000000300147305 */ /* 0x000064000020f000 */
[----:B------:R-:W-:Y:S05]  /*adc0*/  @!P0 BRA `(.L_x_282) ;  /* 0x0000000000288947 */ /* 0x000fea0003800000 */
[----:B0-----:R-:W0:Y:S02]  /*add0*/  LDC R3, c[0x0][0x634] ;  /* 0x00018d00ff037b82 */ /* 0x001e240000000800 */
[----:B0-----:R-:W-:-:S05]  /*ade0*/  IADD3 R3, P0, R16, R3, RZ ;  /* 0x0000000310037210 */ /* 0x001fca0007f1e0ff */
[----:B------:R-:W-:-:S04]  /*adf0*/  IMAD.X R13, RZ, RZ, R17, P0 ;  /* 0x000000ffff0d7224 */ /* 0x000fc800000e0611 */
[----:B------:R-:W-:-:S04]  /*ae00*/  IMAD.WIDE.U32 R4, R13, R10, RZ ;  /* 0x0000000a0d047225 */ /* 0x000fc800078e00ff */
[----:B------:R-:W-:-:S04]  /*ae10*/  IMAD.WIDE.U32 R6, P0, R3, R11, R4 ;  /* 0x0000000b03067225 */ /* 0x000fc80007800004 */
[----:B------:R-:W-:-:S04]  /*ae20*/  IMAD.WIDE.U32 R4, R3, R10, RZ ;  /* 0x0000000a03047225 */ /* 0x000fc800078e00ff */
[----:B------:R-:W-:Y:S01]  /*ae30*/  IMAD.X R9, RZ, RZ, RZ, P0 ;  /* 0x000000ffff097224 */ /* 0x000fe200000e06ff */
[----:B------:R-:W-:Y:S01]  /*ae40*/  IADD3 RZ, P0, R5, R6, RZ ;  /* 0x0000000605ff7210 */ /* 0x000fe20007f1e0ff */
[----:B------:R-:W-:-:S04]  /*ae50*/  IMAD.MOV.U32 R8, RZ, RZ, R7 ;  /* 0x000000ffff087224 */ /* 0x000fc800078e0007 */
[----:B------:R-:W-:-:S08]  /*ae60*/  IMAD.WIDE.U32.X R8, R13, R11, R8, P0 ;  /* 0x0000000b0d087225 */ /* 0x000fd000000e0408 */
.L_x_282:
[----:B------:R-:W3:Y:S01]  /*ae70*/  LDC.64 R28, c[0x0][0x640] ;  /* 0x00019000ff1c7b82 */ /* 0x000ee20000000a00 */
[-CC-:B--2---:R-:W-:Y:S01]  /*ae80*/  SHF.R.U64 R23, R8, R0.reuse, R9.reuse ;  /* 0x0000000008177219 */ /* 0x184fe20000001209 */
[----:B-1----:R-:W-:Y:S01]  /*ae90*/  IMAD.MOV R20, RZ, RZ, -R20 ;  /* 0x000000ffff147224 */ /* 0x002fe200078e0a14 */
[----:B------:R-:W-:Y:S01]  /*aea0*/  SHF.R.U32.HI R0, RZ, R0, R9 ;  /* 0x00000000ff007219 */ /* 0x000fe20000011609 */
[----:B------:R-:W-:Y:S01]  /*aeb0*/  ULDC UR4, c[0x0][0x154] ;  /* 0x0000550000047ab9 */ /* 0x000fe20000000800 */
[----:B0-----:R-:W-:Y:S01]  /*aec0*/  IADD3 R3, P0, RZ, -R23, RZ ;  /* 0x80000017ff037210 */ /* 0x001fe20007f1e0ff */
[----:B------:R-:W-:Y:S02]  /*aed0*/  IMAD R21, R21, R20, R12 ;  /* 0x0000001415157224 */ /* 0x000fe400078e020c */
[----:B------:R-:W0:Y:S01]  /*aee0*/  LDC R6, c[0x0][0x618] ;  /* 0x00018600ff067b82 */ /* 0x000e220000000800 */
[----:B------:R-:W-:Y:S02]  /*aef0*/  IMAD.MOV.U32 R7, RZ, RZ, 0x1 ;  /* 0x00000001ff077424 */ /* 0x000fe400078e00ff */
[----:B------:R-:W-:-:S04]  /*af00*/  IMAD.X R5, RZ, RZ, ~R0, P0 ;  /* 0x000000ffff057224 */ /* 0x000fc800000e0e00 */
[-C--:B------:R-:W-:Y:S01]  /*af10*/  IMAD R0, R5, R14.reuse, RZ ;  /* 0x0000000e05007224 */ /* 0x080fe200078e02ff */
[----:B------:R-:W1:Y:S01]  /*af20*/  LDC R8, c[0x0][0x608] ;  /* 0x00018200ff087b82 */ /* 0x000e620000000800 */
[----:B------:R-:W-:-:S04]  /*af30*/  IMAD.WIDE.U32 R4, R3, R14, R16 ;  /* 0x0000000e03047225 */ /* 0x000fc800078e0010 */
[----:B------:R-:W-:Y:S01]  /*af40*/  IMAD R3, R3, R15, R0 ;  /* 0x0000000f03037224 */ /* 0x000fe200078e0200 */
[----:B------:R-:W-:Y:S02]  /*af50*/  I2FP.F32.U32 R0, R24 ;  /* 0x0000001800007245 */ /* 0x000fe40000201000 */
[----:B------:R-:W2:Y:S01]  /*af60*/  LDC R26, c[0x0][0x658] ;  /* 0x00019600ff1a7b82 */ /* 0x000ea20000000800 */
[----:B---3--:R-:W-:Y:S02]  /*af70*/  ISETP.NE.U32.AND P0, PT, R28, RZ, PT ;  /* 0x000000ff1c00720c */ /* 0x008fe40003f05070 */
[----:B------:R-:W-:Y:S01]  /*af80*/  IADD3 R3, R5, R3, RZ ;  /* 0x0000000305037210 */ /* 0x000fe20007ffe0ff */
[----:B------:R-:W-:Y:S01]  /*af90*/  FMUL R0, R0, UR4 ;  /* 0x0000000400007c20 */ /* 0x000fe20008400000 */
[----:B------:R-:W-:Y:S01]  /*afa0*/  ISETP.NE.AND.EX P0, PT, R29, RZ, PT, P0 ;  /* 0x000000ff1d00720c */ /* 0x000fe20003f05300 */
[----:B------:R-:W-:Y:S02]  /*afb0*/  IMAD.MOV.U32 R5, RZ, RZ, -0x1 ;  /* 0xffffffffff057424 */ /* 0x000fe400078e00ff */
[----:B------:R-:W3:Y:S01]  /*afc0*/  LDC R15, c[0x0][0x148] ;  /* 0x00005200ff0f7b82 */ /* 0x000ee20000000800 */
[-CC-:B0-----:R-:W-:Y:S01]  /*afd0*/  SHF.R.U64 R12, R4, R6.reuse, R3.reuse ;  /* 0x00000006040c7219 */ /* 0x181fe20000001203 */
[----:B------:R0:W0:Y:S01]  /*afe0*/  F2I.U32.TRUNC.NTZ R13, R0 ;  /* 0x00000000000d7305 */ /* 0x000022000020f000 */
[----:B------:R-:W-:-:S05]  /*aff0*/  SHF.R.U32.HI R3, RZ, R6, R3 ;  /* 0x00000006ff037219 */ /* 0x000fca0000011603 */
[----:B------:R-:W0:Y:S01]  /*b000*/  LDC R20, c[0x0][0x600] ;  /* 0x00018000ff147b82 */ /* 0x000e220000000800 */
[-CC-:B-1----:R-:W-:Y:S02]  /*b010*/  SHF.R.U64 R10, R12, R8.reuse, R3.reuse ;  /* 0x000000080c0a7219 */ /* 0x182fe40000001203 */
[----:B------:R-:W-:-:S05]  /*b020*/  SHF.R.U32.HI R3, RZ, R8, R3 ;  /* 0x00000008ff037219 */ /* 0x000fca0000011603 */
[----:B------:R-:W1:Y:S01]  /*b030*/  LDC R27, c[0x0][0x648] ;  /* 0x00019200ff1b7b82 */ /* 0x000e620000000800 */
[-C--:B--2---:R-:W-:Y:S02]  /*b040*/  SHF.L.U32 R4, R5, R26.reuse, RZ ;  /* 0x0000001a05047219 */ /* 0x084fe400000006ff */
[--C-:B------:R-:W-:Y:S02]  /*b050*/  SHF.R.U64 R14, R10, R26, R3.reuse ;  /* 0x0000001a0a0e7219 */ /* 0x100fe40000001203 */
[----:B------:R-:W-:Y:S02]  /*b060*/  LOP3.LUT R25, RZ, R4, RZ, 0x33, !PT ;  /* 0x00000004ff197212 */ /* 0x000fe400078e33ff */
[-C--:B------:R-:W-:Y:S01]  /*b070*/  SHF.R.U32.HI R5, RZ, R26.reuse, R3 ;  /* 0x0000001aff057219 */ /* 0x080fe20000011603 */
[----:B------:R-:W2:Y:S01]  /*b080*/  LDC R30, c[0x0][0x638] ;  /* 0x00018e00ff1e7b82 */ /* 0x000ea20000000800 */
[----:B------:R-:W-:Y:S01]  /*b090*/  SHF.L.U32 R152, R7, R26, RZ ;  /* 0x0000001a07987219 */ /* 0x000fe200000006ff */
[----:B------:R-:W-:-:S06]  /*b0a0*/  IMAD.MOV.U32 R4, RZ, RZ, R14 ;  /* 0x000000ffff047224 */ /* 0x000fcc00078e000e */
[----:B------:R-:W0:Y:S01]  /*b0b0*/  LDC R31, c[0x0][0x610] ;  /* 0x00018400ff1f7b82 */ /* 0x000e220000000800 */
[----:B------:R-:W-:Y:S05]  /*b0c0*/  @!P0 BRA `(.L_x_283) ;  /* 0x0000000000288947 */ /* 0x000fea0003800000 */
[----:B------:R-:W4:Y:S02]  /*b0d0*/  LDC R3, c[0x0][0x64c] ;  /* 0x00019300ff037b82 */ /* 0x000f240000000800 */
[----:B----4-:R-:W-:-:S05]  /*b0e0*/  IADD3 R3, P0, R14, R3, RZ ;  /* 0x000000030e037210 */ /* 0x010fca0007f1e0ff */
        /* <DEDUP_REMOVED lines=8> */
.L_x_283:
[----:B------:R-:W-:Y:S01]  /*b170*/  ISETP.NE.AND P0, PT, R2, 0x1, PT ;  /* 0x000000010200780c */ /* 0x000fe20003f05270 */
[----:B0-----:R-:W-:Y:S01]  /*b180*/  VIADD R7, R20, 0xffffffff ;  /* 0xffffffff14077836 */ /* 0x001fe20000000000 */
[----:B-1----:R-:W-:Y:S01]  /*b190*/  SHF.R.U64 R0, R4, R27, R5 ;  /* 0x0000001b04007219 */ /* 0x002fe20000001205 */
[----:B------:R-:W-:Y:S01]  /*b1a0*/  IMAD.MOV.U32 R4, RZ, RZ, 0x1 ;  /* 0x00000001ff047424 */ /* 0x000fe200078e00ff */
[----:B------:R-:W-:Y:S02]  /*b1b0*/  LOP3.LUT R5, R10, R25, RZ, 0xc0, !PT ;  /* 0x000000190a057212 */ /* 0x000fe400078ec0ff */
[----:B------:R-:W-:Y:S01]  /*b1c0*/  IADD3 R13, -R13, RZ, RZ ;  /* 0x000000ff0d0d7210 */ /* 0x000fe20007ffe1ff */
[----:B------:R-:W-:Y:S02]  /*b1d0*/  IMAD.MOV R3, RZ, RZ, -R0 ;  /* 0x000000ffff037224 */ /* 0x000fe400078e0a00 */
[----:B------:R-:W-:Y:S01]  /*b1e0*/  IMAD R152, R152, R0, R5 ;  /* 0x0000000098987224 */ /* 0x000fe200078e0205 */
[----:B------:R-:W-:Y:S01]  /*b1f0*/  LOP3.LUT R5, R12, R7, RZ, 0xc0, !PT ;  /* 0x000000070c057212 */ /* 0x000fe200078ec0ff */
[----:B--2---:R-:W-:-:S02]  /*b200*/  IMAD R0, R3, R30, R14 ;  /* 0x0000001e03007224 */ /* 0x004fc400078e020e */
[----:B---3--:R-:W-:Y:S02]  /*b210*/  @P0 IMAD R21, R15, R13, R24 ;  /* 0x0000000d0f150224 */ /* 0x008fe400078e0218 */
[----:B------:R-:W-:Y:S01]  /*b220*/  IMAD R3, R0, R20, R5 ;  /* 0x0000001400037224 */ /* 0x000fe200078e0205 */
[----:B------:R-:W-:Y:S01]  /*b230*/  PRMT R0, R4, 0x7610, R0 ;  /* 0x0000761004007816 */ /* 0x000fe20000000000 */
[----:B------:R-:W-:-:S05]  /*b240*/  IMAD R152, R152, R31, R21 ;  /* 0x0000001f98987224 */ /* 0x000fca00078e0215 */
[----:B------:R-:W-:Y:S02]  /*b250*/  SEL R153, R3, R152, !P0 ;  /* 0x0000009803997207 */ /* 0x000fe40004000000 */
[----:B------:R-:W-:-:S07]  /*b260*/  SEL R152, R152, R3, !P0 ;  /* 0x0000000398987207 */ /* 0x000fce0004000000 */
.L_x_281:
[----:B------:R-:W-:-:S13]  /*b270*/  LOP3.LUT P0, RZ, R0, 0xff, RZ, 0xc0, !PT ;  /* 0x000000ff00ff7812 */ /* 0x000fda000780c0ff */
[----:B------:R-:W-:Y:S05]  /*b280*/  @P0 BRA `(.L_x_284) ;  /* 0xffffff5c00400947 */ /* 0x000fea000383ffff */
[----:B------:R-:W-:Y:S05]  /*b290*/  EXIT ;  /* 0x000000000000794d */ /* 0x000fea0003800000 */
.L_x_3:
[----:B0-----:R-:W-:Y:S01]  /*b2a0*/  ULDC.64 UR4, c[0x0][0x650] ;  /* 0x0001940000047ab9 */ /* 0x001fe20000000a00 */
        /* <DEDUP_REMOVED lines=8> */
[----:B------:R-:W-:Y:S01]  /*b330*/  MOV R10, R16 ;  /* 0x00000010000a7202 */ /* 0x000fe20000000f00 */
[----:B------:R-:W-:-:S06]  /*b340*/  IMAD.MOV.U32 R11, RZ, RZ, R17 ;  /* 0x000000ffff0b7224 */ /* 0x000fcc00078e0011 */
        /* <DEDUP_REMOVED lines=15> */
.L_x_286:
[--C-:B------:R-:W-:Y:S01]  /*b440*/  SHF.R.U64 R12, R10, R14, R11.reuse ;  /* 0x0000000e0a0c7219 */ /* 0x100fe2000000120b */
[----:B------:R-:W0:Y:S01]  /*b450*/  LDC R22, c[0x0][0x618] ;  /* 0x00018600ff167b82 */ /* 0x000e220000000800 */
[----:B------:R-:W-:Y:S01]  /*b460*/  I2FP.F32.U32 R6, R4 ;  /* 0x0000000400067245 */ /* 0x000fe20000201000 */
[----:B------:R-:W-:Y:S01]  /*b470*/  ULDC UR4, c[0x0][0x150] ;  /* 0x0000540000047ab9 */ /* 0x000fe20000000800 */
[----:B------:R-:W-:Y:S02]  /*b480*/  SHF.R.U32.HI R5, RZ, R14, R11 ;  /* 0x0000000eff057219 */ /* 0x000fe4000001160b */
[----:B------:R-:W-:Y:S01]  /*b490*/  IADD3 R9, P0, RZ, -R12, RZ ;  /* 0x8000000cff097210 */ /* 0x000fe20007f1e0ff */
[----:B------:R-:W-:Y:S01]  /*b4a0*/  FMUL R11, R6, UR4 ;  /* 0x00000004060b7c20 */ /* 0x000fe20008400000 */
[----:B------:R-:W-:Y:S01]  /*b4b0*/  ULDC UR4, c[0x0][0x154] ;  /* 0x0000550000047ab9 */ /* 0x000fe20000000800 */
[----:B------:R-:W1:Y:S02]  /*b4c0*/  LDC.64 R24, c[0x0][0x640] ;  /* 0x00019000ff187b82 */ /* 0x000e640000000a00 */
[----:B------:R-:W-:-:S02]  /*b4d0*/  IMAD.X R5, RZ, RZ, ~R5, P0 ;  /* 0x000000ffff057224 */ /* 0x000fc400000e0e05 */
[----:B------:R-:W2:Y:S01]  /*b4e0*/  F2I.U32.TRUNC.NTZ R11, R11 ;  /* 0x0000000b000b7305 */ /* 0x000ea2000020f000 */
[----:B------:R-:W-:-:S03]  /*b4f0*/  IMAD.WIDE.U32 R6, R9, R20, R16 ;  /* 0x0000001409067225 */ /* 0x000fc600078e0010 */
[----:B------:R-:W3:Y:S01]  /*b500*/  LDC R13, c[0x0][0x144] ;  /* 0x00005100ff0d7b82 */ /* 0x000ee20000000800 */
[----:B------:R-:W-:-:S04]  /*b510*/  IMAD R8, R5, R20, RZ ;  /* 0x0000001405087224 */ /* 0x000fc800078e02ff */
[----:B------:R-:W-:Y:S02]  /*b520*/  IMAD R5, R9, R21, R8 ;  /* 0x0000001509057224 */ /* 0x000fe400078e0208 */
[----:B------:R-:W-:Y:S01]  /*b530*/  IMAD.MOV.U32 R8, RZ, RZ, -0x1 ;  /* 0xffffffffff087424 */ /* 0x000fe200078e00ff */
[----:B------:R-:W4:Y:S01]  /*b540*/  LDC R14, c[0x0][0x608] ;  /* 0x00018200ff0e7b82 */ /* 0x000f220000000800 */
[----:B------:R-:W-:Y:S01]  /*b550*/  IMAD.IADD R5, R7, 0x1, R5 ;  /* 0x0000000107057824 */ /* 0x000fe200078e0205 */
[----:B------:R-:W-:-:S04]  /*b560*/  I2FP.F32.U32 R7, R3 ;  /* 0x0000000300077245 */ /* 0x000fc80000201000 */
[-CC-:B0-----:R-:W-:Y:S01]  /*b570*/  SHF.R.U64 R10, R6, R22.reuse, R5.reuse ;  /* 0x00000016060a7219 */ /* 0x181fe20000001205 */
[----:B------:R-:W-:Y:S01]  /*b580*/  FMUL R7, R7, UR4 ;  /* 0x0000000407077c20 */ /* 0x000fe20008400000 */
[----:B------:R-:W0:Y:S01]  /*b590*/  LDC R9, c[0x0][0x658] ;  /* 0x00019600ff097b82 */ /* 0x000e220000000800 */
[----:B--2---:R-:W-:Y:S02]  /*b5a0*/  IADD3 R6, -R11, RZ, RZ ;  /* 0x000000ff0b067210 */ /* 0x004fe40007ffe1ff */
[----:B-1----:R-:W-:Y:S02]  /*b5b0*/  ISETP.NE.U32.AND P0, PT, R24, RZ, PT ;  /* 0x000000ff1800720c */ /* 0x002fe40003f05070 */
[----:B------:R-:W-:Y:S02]  /*b5c0*/  SHF.R.U32.HI R5, RZ, R22, R5 ;  /* 0x00000016ff057219 */ /* 0x000fe40000011605 */
[----:B------:R-:W-:Y:S01]  /*b5d0*/  ISETP.NE.AND.EX P0, PT, R25, RZ, PT, P0 ;  /* 0x000000ff1900720c */ /* 0x000fe20003f05300 */
[----:B------:R-:W1:Y:S01]  /*b5e0*/  LDC R20, c[0x0][0x148] ;  /* 0x00005200ff147b82 */ /* 0x000e620000000800 */
[----:B---3--:R-:W-:-:S02]  /*b5f0*/  IMAD R23, R13, R6, R4 ;  /* 0x000000060d177224 */ /* 0x008fc400078e0204 */
[----:B------:R-:W-:-:S05]  /*b600*/  IMAD.MOV.U32 R6, RZ, RZ, 0x1 ;  /* 0x00000001ff067424 */ /* 0x000fca00078e00ff */
[----:B------:R-:W2:Y:S01]  /*b610*/  LDC R21, c[0x0][0x600] ;  /* 0x00018000ff157b82 */ /* 0x000ea20000000800 */
[-CC-:B----4-:R-:W-:Y:S02]  /*b620*/  SHF.R.U64 R13, R10, R14.reuse, R5.reuse ;  /* 0x0000000e0a0d7219 */ /* 0x190fe40000001205 */
[----:B------:R-:W-:Y:S02]  /*b630*/  SHF.R.U32.HI R4, RZ, R14, R5 ;  /* 0x0000000eff047219 */ /* 0x000fe40000011605 */
[----:B------:R3:W4:Y:S03]  /*b640*/  F2I.U32.TRUNC.NTZ R14, R7 ;  /* 0x00000007000e7305 */ /* 0x000726000020f000 */
[----:B------:R-:W1:Y:S01]  /*b650*/  LDC R26, c[0x0][0x648] ;  /* 0x00019200ff1a7b82 */ /* 0x000e620000000800 */
[-C--:B0-----:R-:W-:Y:S02]  /*b660*/  SHF.R.U64 R15, R13, R9.reuse, R4 ;  /* 0x000000090d0f7219 */ /* 0x081fe40000001204 */
[----:B------:R-:W-:-:S02]  /*b670*/  SHF.L.U32 R8, R8, R9, RZ ;  /* 0x0000000908087219 */ /* 0x000fc400000006ff */
[-C--:B------:R-:W-:Y:S01]  /*b680*/  SHF.R.U32.HI R5, RZ, R9.reuse, R4 ;  /* 0x00000009ff057219 */ /* 0x080fe20000011604 */
[----:B------:R-:W-:Y:S01]  /*b690*/  IMAD.MOV.U32 R4, RZ, RZ, R15 ;  /* 0x000000ffff047224 */ /* 0x000fe200078e000f */
[----:B------:R-:W-:Y:S01]  /*b6a0*/  SHF.L.U32 R22, R6, R9, RZ ;  /* 0x0000000906167219 */ /* 0x000fe200000006ff */
[----:B------:R-:W0:Y:S01]  /*b6b0*/  LDC R27, c[0x0][0x638] ;  /* 0x00018e00ff1b7b82 */ /* 0x000e220000000800 */
[----:B------:R-:W-:-:S07]  /*b6c0*/  LOP3.LUT R28, RZ, R8, RZ, 0x33, !PT ;  /* 0x00000008ff1c7212 */ /* 0x000fce00078e33ff */
[----:B------:R-:W0:Y:S01]  /*b6d0*/  LDC R29, c[0x0][0x610] ;  /* 0x00018400ff1d7b82 */ /* 0x000e220000000800 */
[----:B---34-:R-:W-:Y:S05]  /*b6e0*/  @!P0 BRA `(.L_x_287) ;  /* 0x0000000000288947 */ /* 0x018fea0003800000 */
[----:B------:R-:W3:Y:S02]  /*b6f0*/  LDC R4, c[0x0][0x64c] ;  /* 0x00019300ff047b82 */ /* 0x000ee40000000800 */
[----:B---3--:R-:W-:-:S05]  /*b700*/  IADD3 R9, P0, R15, R4, RZ ;  /* 0x000000040f097210 */ /* 0x008fca0007f1e0ff */
        /* <DEDUP_REMOVED lines=8> */
.L_x_287:
[----:B------:R-:W-:Y:S01]  /*b790*/  ISETP.NE.AND P0, PT, R2, 0x1, PT ;  /* 0x000000010200780c */ /* 0x000fe20003f05270 */
[----:B--2---:R-:W-:Y:S01]  /*b7a0*/  VIADD R7, R21, 0xffffffff ;  /* 0xffffffff15077836 */ /* 0x004fe20000000000 */
[----:B-1----:R-:W-:Y:S01]  /*b7b0*/  SHF.R.U64 R5, R4, R26, R5 ;  /* 0x0000001a04057219 */ /* 0x002fe20000001205 */
[----:B------:R-:W-:Y:S01]  /*b7c0*/  IMAD.MOV.U32 R8, RZ, RZ, R12 ;  /* 0x000000ffff087224 */ /* 0x000fe200078e000c */
[----:B------:R-:W-:Y:S02]  /*b7d0*/  IADD3 R14, -R14, RZ, RZ ;  /* 0x000000ff0e0e7210 */ /* 0x000fe40007ffe1ff */
[----:B------:R-:W-:Y:S01]  /*b7e0*/  LOP3.LUT R4, R13, R28, RZ, 0xc0, !PT ;  /* 0x0000001c0d047212 */ /* 0x000fe200078ec0ff */
[----:B------:R-:W-:Y:S01]  /*b7f0*/  IMAD.MOV R6, RZ, RZ, -R5 ;  /* 0x000000ffff067224 */ /* 0x000fe200078e0a05 */
[----:B------:R-:W-:-:S03]  /*b800*/  LOP3.LUT R10, R10, R7, RZ, 0xc0, !PT ;  /* 0x000000070a0a7212 */ /* 0x000fc600078ec0ff */
[----:B------:R-:W-:Y:S02]  /*b810*/  IMAD R4, R22, R5, R4 ;  /* 0x0000000516047224 */ /* 0x000fe400078e0204 */
[----:B------:R-:W-:Y:S02]  /*b820*/  @P0 IMAD R23, R20, R14, R3 ;  /* 0x0000000e14170224 */ /* 0x000fe400078e0203 */
[----:B0-----:R-:W-:Y:S02]  /*b830*/  IMAD R3, R6, R27, R15 ;  /* 0x0000001b06037224 */ /* 0x001fe400078e020f */
[----:B------:R-:W-:Y:S02]  /*b840*/  IMAD R7, R4, R29, R23 ;  /* 0x0000001d04077224 */ /* 0x000fe400078e0217 */
[----:B------:R-:W-:Y:S02]  /*b850*/  IMAD R4, R3, R21, R10 ;  /* 0x0000001503047224 */ /* 0x000fe400078e020a */
[----:B------:R-:W-:-:S03]  /*b860*/  IMAD.MOV.U32 R6, RZ, RZ, 0x1 ;  /* 0x00000001ff067424 */ /* 0x000fc600078e00ff */
[----:B------:R-:W-:Y:S02]  /*b870*/  SEL R9, R4, R7, !P0 ;  /* 0x0000000704097207 */ /* 0x000fe40004000000 */
[----:B------:R-:W-:-:S07]  /*b880*/  SEL R7, R7, R4, !P0 ;  /* 0x0000000407077207 */ /* 0x000fce0004000000 */
.L_x_285:
[----:B------:R-:W-:-:S08]  /*b890*/  NOP ;  /* 0x0000000000007918 */ /* 0x000fd00000000000 */
[----:B------:R-:W0:-:S00]  /*b8a0*/  USETMAXREG.DEALLOC.CTAPOOL 0x28 ;  /* 0x00000028000079c8 */ /* 0x000e0000080e0500 */
[----:B0-----:R-:W-:-:S13]  /*b8b0*/  ISETP.NE.AND P0, PT, R0, RZ, PT ;  /* 0x000000ff0000720c */ /* 0x001fda0003f05270 */
[----:B------:R-:W-:Y:S05]  /*b8c0*/  @P0 EXIT ;  /* 0x000000000000094d */ /* 0x000fea0003800000 */
[----:B------:R-:W-:Y:S01]  /*b8d0*/  LOP3.LUT P0, RZ, R6, 0xff, RZ, 0xc0, !PT ;  /* 0x000000ff06ff7812 */ /* 0x000fe2000780c0ff */
[----:B------:R-:W-:Y:S02]  /*b8e0*/  IMAD.MOV.U32 R0, RZ, RZ, 0x1 ;  /* 0x00000001ff007424 */ /* 0x000fe400078e00ff */
[----:B------:R-:W-:-:S10]  /*b8f0*/  IMAD.MOV.U32 R12, RZ, RZ, RZ ;  /* 0x000000ffff0c7224 */ /* 0x000fd400078e00ff */
[----:B------:R-:W-:Y:S05]  /*b900*/  @!P0 BRA `(.L_x_288) ;  /* 0x0000000c00688947 */ /* 0x000fea0003800000 */
[----:B------:R-:W0:Y:S01]  /*b910*/  LDC R0, c[0x0][0x28c] ;  /* 0x0000a300ff007b82 */ /* 0x000e220000000800 */
[----:B------:R-:W-:Y:S01]  /*b920*/  ULDC UR5, c[0x0][0x658] ;  /* 0x0001960000057ab9 */ /* 0x000fe20000000800 */
[----:B------:R-:W-:Y:S01]  /*b930*/  UMOV UR7, 0xffffffff ;  /* 0xffffffff00077882 */ /* 0x000fe20000000000 */
[----:B------:R-:W-:Y:S01]  /*b940*/  ULDC UR6, c[0x0][0xc] ;  /* 0x0000030000067ab9 */ /* 0x000fe20000000800 */
[----:B------:R-:W-:Y:S01]  /*b950*/  USHF.L.U32 UR9, UR7, UR5, URZ ;  /* 0x0000000507097299 */ /* 0x000fe2000800063f */
[C---:B------:R-:W-:Y:S01]  /*b960*/  LOP3.LUT P2, RZ, R18.reuse, 0x7f, RZ, 0xc0, !PT ;  /* 0x0000007f12ff7812 */ /* 0x040fe2000784c0ff */
[----:B------:R-:W-:Y:S01]  /*b970*/  UMOV UR8, 0x1 ;  /* 0x0000000100087882 */ /* 0x000fe20000000000 */
[----:B------:R-:W-:Y:S01]  /*b980*/  ULDC UR7, c[0x0][0x10] ;  /* 0x0000040000077ab9 */ /* 0x000fe20000000800 */
[----:B------:R-:W-:Y:S01]  /*b990*/  LOP3.LUT P0, RZ, R18, 0x1f, RZ, 0xc0, !PT ;  /* 0x0000001f12ff7812 */ /* 0x000fe2000780c0ff */
[----:B------:R-:W-:Y:S01]  /*b9a0*/  UIMAD.WIDE.U32 UR6, UR6, UR7, URZ ;  /* 0x00000007060672a5 */ /* 0x000fe2000f8e003f */
[----:B------:R-:W-:Y:S01]  /*b9b0*/  BSSY B0, `(.L_x_288) ;  /* 0x00000cf000007945 */ /* 0x000fe20003800000 */
[----:B------:R-:W-:Y:S01]  /*b9c0*/  USHF.L.U32 UR5, UR8, UR5, URZ ;  /* 0x0000000508057299 */ /* 0x000fe2000800063f */
[----:B------:R-:W-:Y:S01]  /*b9d0*/  IMAD.MOV.U32 R13, RZ, RZ, 0x1 ;  /* 0x00000001ff0d7424 */ /* 0x000fe200078e00ff */
[----:B------:R-:W-:Y:S01]  /*b9e0*/  LOP3.LUT R11, R19, 0x2, RZ, 0xfc, !PT ;  /* 0x00000002130b7812 */ /* 0x000fe200078efcff */
[----:B------:R-:W-:Y:S01]  /*b9f0*/  ULDC UR8, c[0x0][0x14] ;  /* 0x0000050000087ab9 */ /* 0x000fe20000000800 */
[----:B------:R-:W-:Y:S01]  /*ba00*/  PLOP3.LUT P0, PT, P0, P2, PT, 0x8a, 0x0 ;  /* 0x000000000000781c */ /* 0x000fe20000705172 */
[----:B------:R-:W-:Y:S01]  /*ba10*/  UIMAD.WIDE.U32 UR30, UR6, UR8, URZ ;  /* 0x00000008061e72a5 */ /* 0x000fe2000f8e003f */
[----:B------:R-:W-:Y:S01]  /*ba20*/  IMAD.MOV.U32 R12, RZ, RZ, RZ ;  /* 0x000000ffff0c7224 */ /* 0x000fe200078e00ff */
[----:B------:R-:W-:Y:S01]  /*ba30*/  UIMAD UR7, UR7, UR8, URZ ;  /* 0x00000008070772a4 */ /* 0x000fe2000f8e023f */
[----:B------:R-:W-:Y:S01]  /*ba40*/  ULDC UR4, c[0x0][0x600] ;  /* 0x0001800000047ab9 */ /* 0x000fe20000000800 */
[----:B------:R-:W-:-:S02]  /*ba50*/  ULOP3.LUT UR6, URZ, UR9, URZ, 0x33, !UPT ;  /* 0x000000093f067292 */ /* 0x000fc4000f8e333f */
[----:B------:R-:W-:Y:S01]  /*ba60*/  UIADD3 UR4, UR4, -0x1, URZ ;  /* 0xffffffff04047890 */ /* 0x000fe2000fffe03f */
[----:B0-----:R-:W-:Y:S01]  /*ba70*/  IADD3 R0, R0, 0x7f, RZ ;  /* 0x0000007f00007810 */ /* 0x001fe20007ffe0ff */
[----:B------:R-:W-:Y:S01]  /*ba80*/  UIADD3 UR7, UR31, UR7, URZ ;  /* 0x000000071f077290 */ /* 0x000fe2000fffe03f */
[----:B------:R-:W-:Y:S02]  /*ba90*/  ULDC.64 UR38, c[0x0][0x198] ;  /* 0x0000660000267ab9 */ /* 0x000fe40000000a00 */
[----:B------:R-:W-:-:S04]  /*baa0*/  SHF.R.S32.HI R3, RZ, 0x1f, R0 ;  /* 0x0000001fff037819 */ /* 0x000fc80000011400 */
[----:B------:R-:W-:Y:S01]  /*bab0*/  LEA.HI R3, R3, R0, RZ, 0x7 ;  /* 0x0000000003037211 */ /* 0x000fe200078f38ff */
[----:B------:R-:W-:-:S03]  /*bac0*/  IMAD.MOV.U32 R0, RZ, RZ, 0x1 ;  /* 0x00000001ff007424 */ /* 0x000fc600078e00ff */
[----:B------:R-:W-:-:S05]  /*bad0*/  SHF.R.S32.HI R3, RZ, 0x7, R3 ;  /* 0x00000007ff037819 */ /* 0x000fca0000011403 */
[----:B------:R-:W-:-:S07]  /*bae0*/  VIADD R10, R3, 0x1 ;  /* 0x00000001030a7836 */ /* 0x000fce0000000000 */
.L_x_300:
[----:B------:R-:W-:-:S03]  /*baf0*/  UMOV UR8, 0xffffffff ;  /* 0xffffffff00087882 */ /* 0x000fc60000000000 */
[----:B------:R-:W-:Y:S05]  /*bb00*/  BRA.DIV UR8, `(.L_x_289) ;  /* 0x0000001208407947 */ /* 0x000fea000b800000 */
[----:B------:R-:W-:-:S13]  /*bb10*/  ELECT P6, URZ, PT ;  /* 0x00000000003f782f */ /* 0x000fda00038c0000 */
.L_x_314:
[----:B------:R-:W0:Y:S01]  /*bb20*/  LDC R4, c[0x0][0x28c] ;  /* 0x0000a300ff047b82 */ /* 0x000e220000000800 */
[----:B------:R-:W-:Y:S01]  /*bb30*/  BSSY B1, `(.L_x_290) ;  /* 0x0000043000017945 */ /* 0x000fe20003800000 */
[----:B0-----:R-:W-:-:S13]  /*bb40*/  ISETP.LT.OR P6, PT, R4, 0x1, !P6 ;  /* 0x000000010400780c */ /* 0x001fda00077c1670 */
[----:B------:R-:W-:Y:S05]  /*bb50*/  @P6 BRA `(.L_x_291) ;  /* 0x0000000400006947 */ /* 0x000fea0003800000 */
[----:B------:R-:W-:Y:S01]  /*bb60*/  IMAD.SHL.U32 R15, R7, 0x100, RZ ;  /* 0x00000100070f7824 */ /* 0x000fe200078e00ff */
[----:B------:R-:W-:Y:S01]  /*bb70*/  MOV R20, RZ ;  /* 0x000000ff00147202 */ /* 0x000fe20000000f00 */
[----:B------:R-:W-:Y:S02]  /*bb80*/  IMAD.SHL.U32 R18, R9, 0x80, RZ ;  /* 0x0000008009127824 */ /* 0x000fe400078e00ff */
[----:B------:R-:W-:Y:S02]  /*bb90*/  IMAD.MOV.U32 R4, RZ, RZ, R10 ;  /* 0x000000ffff047224 */ /* 0x000fe400078e000a */
[----:B------:R-:W-:Y:S02]  /*bba0*/  IMAD.MOV.U32 R5, RZ, RZ, R0 ;  /* 0x000000ffff057224 */ /* 0x000fe400078e0000 */
[----:B------:R-:W-:-:S07]  /*bbb0*/  IMAD.MOV.U32 R6, RZ, RZ, R12 ;  /* 0x000000ffff067224 */ /* 0x000fce00078e000c */
.L_x_295:
[----:B------:R-:W0:Y:S01]  /*bbc0*/  S2R R14, SR_CgaCtaId ;  /* 0x00000000000e7919 */ /* 0x000e220000008800 */
[----:B------:R-:W-:Y:S01]  /*bbd0*/  MOV R7, 0x400 ;  /* 0x0000040000077802 */ /* 0x000fe20000000f00 */
[----:B------:R-:W1:Y:S03]  /*bbe0*/  @!P2 LDC R9, c[0x0][0x500] ;  /* 0x00014000ff09ab82 */ /* 0x000e660000000800 */
[----:B0-----:R-:W-:Y:S02]  /*bbf0*/  LEA R21, R14, R7, 0x18 ;  /* 0x000000070e157211 */ /* 0x001fe400078ec0ff */
[----:B------:R-:W-:-:S03]  /*bc00*/  SHF.L.U32 R7, R5, 0x1f, RZ ;  /* 0x0000001f05077819 */ /* 0x000fc600000006ff */
[----:B------:R-:W-:-:S04]  /*bc10*/  IMAD R14, R6, 0x8, R21 ;  /* 0x00000008060e7824 */ /* 0x000fc800078e0215 */
[----:B------:R-:W0:Y:S02]  /*bc20*/  SYNCS.PHASECHK.TRANS64.TRYWAIT P1, [R14+URZ+0x38], R7 ;  /* 0x000038070e0075a7 */ /* 0x000e24000802017f */
[----:B01----:R-:W-:Y:S05]  /*bc30*/  @!P1 BRA `(.L_x_292) ;  /* 0x0000001000149947 */ /* 0x003fea0003800000 */
.L_x_315:
[----:B0-----:R-:W-:Y:S01]  /*bc40*/  PRMT R7, R11, 0x9910, RZ ;  /* 0x000099100b077816 */ /* 0x001fe200000000ff */
[----:B------:R0:W-:Y:S03]  /*bc50*/  @!P2 SYNCS.ARRIVE.TRANS64 RZ, [R14+URZ], R9 ;  /* 0x000000090effa9a7 */ /* 0x0001e6000800003f */
[----:B------:R-:W-:-:S13]  /*bc60*/  ISETP.NE.AND P1, PT, R7, 0x2, PT ;  /* 0x000000020700780c */ /* 0x000fda0003f25270 */
[----:B0-----:R-:W-:Y:S05]  /*bc70*/  @P1 BRA `(.L_x_293) ;  /* 0x0000000000041947 */ /* 0x001fea0003800000 */
[----:B------:R-:W-:Y:S01]  /*bc80*/  BPT.TRAP 0x1 ;  /* 0x000000040000795c */ /* 0x000fe20000300000 */
.L_x_293:
[----:B------:R-:W-:Y:S05]  /*bc90*/  @P0 BRA `(.L_x_294) ;  /* 0x0000000000040947 */ /* 0x000fea0003800000 */
[----:B------:R-:W-:Y:S01]  /*bca0*/  BPT.TRAP 0x1 ;  /* 0x000000040000795c */ /* 0x000fe20000300000 */
.L_x_294:
[--C-:B------:R-:W-:Y:S01]  /*bcb0*/  IMAD R7, R6, 0x10000, R21.reuse ;  /* 0x0001000006077824 */ /* 0x100fe200078e0215 */
[----:B------:R-:W-:Y:S01]  /*bcc0*/  R2UR UR34, R20 ;  /* 0x00000000142272ca */ /* 0x000fe200000e0000 */
[----:B------:R-:W-:Y:S01]  /*bcd0*/  IMAD R21, R6, 0x8000, R21 ;  /* 0x0000800006157824 */ /* 0x000fe200078e0215 */
[----:B------:R-:W-:Y:S01]  /*bce0*/  R2UR UR33, R14 ;  /* 0x000000000e2172ca */ /* 0x000fe200000e0000 */
[----:B------:R-:W-:Y:S01]  /*bcf0*/  VIADD R4, R4, 0xffffffff ;  /* 0xffffffff04047836 */ /* 0x000fe20000000000 */
[----:B------:R-:W-:Y:S01]  /*bd00*/  R2UR UR24, R7 ;  /* 0x00000000071872ca */ /* 0x000fe200000e0000 */
[----:B------:R-:W-:Y:S01]  /*bd10*/  UIADD3 UR14, UP0, UR38, 0xf0, URZ ;  /* 0x000000f0260e7890 */ /* 0x000fe2000ff1e03f */
[----:B------:R-:W-:Y:S01]  /*bd20*/  R2UR UR8, R21 ;  /* 0x00000000150872ca */ /* 0x000fe200000e0000 */
[----:B------:R-:W-:Y:S01]  /*bd30*/  UIADD3 UR40, UP1, UR38, 0x1f0, URZ ;  /* 0x000001f026287890 */ /* 0x000fe2000ff3e03f */
[----:B------:R-:W-:Y:S01]  /*bd40*/  R2UR UR36, R8 ;  /* 0x00000000082472ca */ /* 0x000fe200000e0000 */
[----:B------:R-:W-:Y:S01]  /*bd50*/  UIADD3.X UR15, URZ, UR39, URZ, UP0, !UPT ;  /* 0x000000273f0f7290 */ /* 0x000fe200087fe43f */
[----:B------:R-:W-:Y:S01]  /*bd60*/  R2UR UR35, R15 ;  /* 0x000000000f2372ca */ /* 0x000fe200000e0000 */
[----:B------:R-:W-:Y:S01]  /*bd70*/  UIADD3.X UR41, URZ, UR39, URZ, UP1, !UPT ;  /* 0x000000273f297290 */ /* 0x000fe20008ffe43f */
[----:B------:R-:W-:Y:S01]  /*bd80*/  R2UR UR19, R18 ;  /* 0x00000000121372ca */ /* 0x000fe200000e0000 */
[----:B------:R-:W-:Y:S01]  /*bd90*/  UIADD3 UR26, UR34, 0x40, URZ ;  /* 0x00000040221a7890 */ /* 0x000fe2000fffe03f */
[----:B------:R-:W-:Y:S01]  /*bda0*/  ISETP.GT.AND P3, PT, R4, 0x1, PT ;  /* 0x000000010400780c */ /* 0x000fe20003f64270 */
[----:B------:R-:W-:Y:S01]  /*bdb0*/  UMOV UR22, 0x0 ;  /* 0x0000000000167882 */ /* 0x000fe20000000000 */
[----:B------:R-:W-:Y:S01]  /*bdc0*/  IADD3 R6, R6, 0x1, RZ ;  /* 0x0000000106067810 */ /* 0x000fe20007ffe0ff */
[----:B------:R-:W-:Y:S01]  /*bdd0*/  UIADD3 UR32, UR24, 0x180, URZ ;  /* 0x0000018018207890 */ /* 0x000fe2000fffe03f */
[----:B------:R-:W-:Y:S01]  /*bde0*/  VIADD R20, R20, 0x80 ;  /* 0x0000008014147836 */ /* 0x000fe20000000000 */
[----:B------:R-:W-:Y:S01]  /*bdf0*/  UIADD3 UR24, UR24, 0x8180, URZ ;  /* 0x0000818018187890 */ /* 0x000fe2000fffe03f */
[----:B------:R-:W-:Y:S01]  /*be00*/  ISETP.NE.AND P1, PT, R6, 0x7, PT ;  /* 0x000000070600780c */ /* 0x000fe20003f25270 */
[----:B------:R-:W-:-:S02]  /*be10*/  UIADD3 UR16, UR8, 0x70180, URZ ;  /* 0x0007018008107890 */ /* 0x000fc4000fffe03f */
[----:B------:R-:W-:Y:S01]  /*be20*/  UIADD3 UR8, UR8, 0x74180, URZ ;  /* 0x0007418008087890 */ /* 0x000fe2000fffe03f */
[----:B------:R-:W-:Y:S01]  /*be30*/  SEL R14, RZ, 0x1, P1 ;  /* 0x00000001ff0e7807 */ /* 0x000fe20000800000 */
[----:B------:R-:W-:Y:S01]  /*be40*/  UMOV UR23, 0x10000000 ;  /* 0x1000000000177882 */ /* 0x000fe20000000000 */
[----:B------:R-:W-:Y:S01]  /*be50*/  UMOV UR25, UR33 ;  /* 0x0000002100197c82 */ /* 0x000fe20008000000 */
[----:B------:R-:W-:Y:S01]  /*be60*/  UMOV UR28, UR36 ;  /* 0x00000024001c7c82 */ /* 0x000fe20008000000 */
[----:B------:R-:W-:Y:S01]  /*be70*/  UMOV UR27, UR35 ;  /* 0x00000023001b7c82 */ /* 0x000fe20008000000 */
[----:B------:R-:W-:Y:S01]  /*be80*/  UMOV UR17, UR33 ;  /* 0x0000002100117c82 */ /* 0x000fe20008000000 */
[----:B------:R-:W-:Y:S01]  /*be90*/  UMOV UR18, UR34 ;  /* 0x0000002200127c82 */ /* 0x000fe20008000000 */
[----:B------:R-:W-:Y:S01]  /*bea0*/  UMOV UR20, UR36 ;  /* 0x0000002400147c82 */ /* 0x000fe20008000000 */
[----:B------:R0:W-:Y:S01]  /*beb0*/  UTMALDG.3D [UR32], [UR14], desc[UR22] ;  /* 0x000016200e0075b4 */ /* 0x0001e20008011000 */
[----:B------:R-:W-:Y:S01]  /*bec0*/  UMOV UR9, UR33 ;  /* 0x0000002100097c82 */ /* 0x000fe20008000000 */
[----:B------:R-:W-:Y:S01]  /*bed0*/  UMOV UR11, UR19 ;  /* 0x00000013000b7c82 */ /* 0x000fe20008000000 */
[----:B------:R-:W-:Y:S01]  /*bee0*/  UMOV UR12, UR36 ;  /* 0x00000024000c7c82 */ /* 0x000fe20008000000 */
[----:B------:R-:W-:Y:S01]  /*bef0*/  UMOV UR10, UR26 ;  /* 0x0000001a000a7c82 */ /* 0x000fe20008000000 */
[----:B------:R-:W-:-:S02]  /*bf00*/  LOP3.LUT R5, R5, R14, RZ, 0x3c, !PT ;  /* 0x0000000e05057212 */ /* 0x000fc400078e3cff */
[----:B------:R-:W-:Y:S01]  /*bf10*/  SEL R6, R6, RZ, P1 ;  /* 0x000000ff06067207 */ /* 0x000fe20000800000 */
[----:B------:R0:W-:Y:S01]  /*bf20*/  UTMALDG.3D [UR24], [UR14], desc[UR22] ;  /* 0x000016180e0075b4 */ /* 0x0001e20008011000 */
[----:B------:R0:W-:Y:S01]  /*bf30*/  UTMALDG.3D [UR16], [UR40], desc[UR22] ;  /* 0x00001610280075b4 */ /* 0x0001e20008011000 */
[----:B------:R0:W-:Y:S02]  /*bf40*/  UTMALDG.3D [UR8], [UR40], desc[UR22] ;  /* 0x00001608280075b4 */ /* 0x0001e40008011000 */
[----:B0-----:R-:W-:Y:S05]  /*bf50*/  @P3 BRA `(.L_x_295) ;  /* 0xfffffffc00183947 */ /* 0x001fea000383ffff */
.L_x_291:
[----:B------:R-:W-:Y:S05]  /*bf60*/  BSYNC B1 ;  /* 0x0000000000017941 */ /* 0x000fea0003800000 */
.L_x_290:
[----:B------:R-:W-:Y:S01]  /*bf70*/  LOP3.LUT P4, RZ, R13, 0xff, RZ, 0xc0, !PT ;  /* 0x000000ff0dff7812 */ /* 0x000fe2000788c0ff */
[C---:B------:R-:W-:Y:S01]  /*bf80*/  IMAD.IADD R12, R3.reuse, 0x1, R12 ;  /* 0x00000001030c7824 */ /* 0x040fe200078e020c */
[----:B------:R-:W-:Y:S01]  /*bf90*/  ULDC.64 UR8, c[0x0][0x650] ;  /* 0x0001940000087ab9 */ /* 0x000fe20000000a00 */
[C---:B------:R-:W-:Y:S01]  /*bfa0*/  ISETP.GE.U32.AND P3, PT, R3.reuse, 0x7, PT ;  /* 0x000000070300780c */ /* 0x040fe20003f66070 */
[----:B------:R-:W-:Y:S01]  /*bfb0*/  BSSY B1, `(.L_x_296) ;  /* 0x000006c000017945 */ /* 0x000fe20003800000 */
[C---:B------:R-:W-:Y:S01]  /*bfc0*/  IMAD.WIDE.U32 R4, R12.reuse, 0x24924925, RZ ;  /* 0x249249250c047825 */ /* 0x040fe200078e00ff */
[C---:B------:R-:W-:Y:S02]  /*bfd0*/  ISETP.GT.U32.AND P1, PT, R12.reuse, 0x6, PT ;  /* 0x000000060c00780c */ /* 0x040fe40003f24070 */
[----:B------:R-:W-:Y:S01]  /*bfe0*/  MOV R8, 0xffffffff ;  /* 0xffffffff00087802 */ /* 0x000fe20000000f00 */
[----:B------:R-:W-:Y:S01]  /*bff0*/  IMAD.IADD R4, R12, 0x1, -R5 ;  /* 0x000000010c047824 */ /* 0x000fe200078e0a05 */
[----:B------:R-:W-:Y:S01]  /*c000*/  ISETP.LT.U32.AND P1, PT, R3, 0x7, P1 ;  /* 0x000000070300780c */ /* 0x000fe20000f21070 */
[----:B------:R-:W-:Y:S01]  /*c010*/  IMAD.MOV.U32 R9, RZ, RZ, -0x1 ;  /* 0xffffffffff097424 */ /* 0x000fe200078e00ff */
[----:B------:R-:W-:Y:S01]  /*c020*/  PRMT R13, RZ, 0x7610, R13 ;  /* 0x00007610ff0d7816 */ /* 0x000fe2000000000d */
[----:B------:R-:W0:Y:S01]  /*c030*/  @P4 S2R R7, SR_CgaCtaId ;  /* 0x0000000000074919 */ /* 0x000e220000008800 */
[----:B------:R-:W-:-:S02]  /*c040*/  @P4 MOV R6, 0x400 ;  /* 0x0000040000064802 */ /* 0x000fc40000000f00 */
[----:B------:R-:W-:-:S04]  /*c050*/  LEA.HI R4, R4, R5, RZ, 0x1f ;  /* 0x0000000504047211 */ /* 0x000fc800078ff8ff */
[--C-:B------:R-:W-:Y:S02]  /*c060*/  SHF.R.U32.HI R5, RZ, 0x2, R4.reuse ;  /* 0x00000002ff057819 */ /* 0x100fe40000011604 */
[----:B------:R-:W-:-:S03]  /*c070*/  PRMT R4, RZ, 0x7610, R4 ;  /* 0x00007610ff047816 */ /* 0x000fc60000000004 */
[----:B------:R-:W-:Y:S01]  /*c080*/  IMAD R12, R5, -0x7, R12 ;  /* 0xfffffff9050c7824 */ /* 0x000fe200078e020c */
[----:B0-----:R-:W-:Y:S02]  /*c090*/  @P4 LEA R6, R7, R6, 0x18 ;  /* 0x0000000607064211 */ /* 0x001fe400078ec0ff */
[----:B------:R-:W-:Y:S02]  /*c0a0*/  SEL R7, RZ, 0x1, !P1 ;  /* 0x00000001ff077807 */ /* 0x000fe40004800000 */
[----:B------:R-:W-:Y:S01]  /*c0b0*/  IADD3 R16, P1, R16, UR30, RZ ;  /* 0x0000001e10107c10 */ /* 0x000fe2000ff3e0ff */
[----:B------:R0:W-:Y:S01]  /*c0c0*/  @P4 SYNCS.ARRIVE.TRANS64.A1T0 RZ, [R6+URZ+0x88], RZ ;  /* 0x000088ff06ff49a7 */ /* 0x0001e2000810003f */
[----:B------:R-:W-:Y:S01]  /*c0d0*/  LOP3.LUT R0, R0, R7, RZ, 0x3c, !PT ;  /* 0x0000000700007212 */ /* 0x000fe200078e3cff */
[----:B------:R-:W-:Y:S01]  /*c0e0*/  IMAD.MOV.U32 R7, RZ, RZ, -0x1 ;  /* 0xffffffffff077424 */ /* 0x000fe200078e00ff */
[----:B------:R-:W-:Y:S02]  /*c0f0*/  IADD3.X R17, R17, UR7, RZ, P1, !PT ;  /* 0x0000000711117c10 */ /* 0x000fe40008ffe4ff */
[----:B------:R-:W-:-:S02]  /*c100*/  ISETP.GE.U32.AND P1, PT, R16, UR8, PT ;  /* 0x0000000810007c0c */ /* 0x000fc4000bf26070 */
[----:B------:R-:W-:Y:S02]  /*c110*/  @P3 LOP3.LUT R0, R0, 0x1, R5, 0x78, !PT ;  /* 0x0000000100003812 */ /* 0x000fe400078e7805 */
[----:B------:R-:W-:-:S13]  /*c120*/  ISETP.GE.U32.AND.EX P1, PT, R17, UR9, PT, P1 ;  /* 0x0000000911007c0c */ /* 0x000fda000bf26110 */
[----:B0-----:R-:W-:Y:S05]  /*c130*/  @P1 BRA `(.L_x_297) ;  /* 0x00000004004c1947 */ /* 0x001fea0003800000 */
[----:B------:R-:W-:Y:S01]  /*c140*/  ULDC.64 UR8, c[0x0][0x628] ;  /* 0x00018a0000087ab9 */ /* 0x000fe20000000a00 */
[----:B------:R-:W0:Y:S01]  /*c150*/  S2R R15, SR_CTAID.X ;  /* 0x00000000000f7919 */ /* 0x000e220000002500 */
[----:B------:R-:W-:Y:S01]  /*c160*/  ISETP.NE.U32.AND P1, PT, RZ, UR8, PT ;  /* 0x00000008ff007c0c */ /* 0x000fe2000bf25070 */
[----:B------:R-:W-:Y:S01]  /*c170*/  ULDC UR11, c[0x0][0x630] ;  /* 0x00018c00000b7ab9 */ /* 0x000fe20000000800 */
[----:B------:R-:W-:Y:S01]  /*c180*/  IMAD.MOV.U32 R4, RZ, RZ, R16 ;  /* 0x000000ffff047224 */ /* 0x000fe200078e0010 */
[----:B------:R-:W1:Y:S01]  /*c190*/  S2R R14, SR_CTAID.Y ;  /* 0x00000000000e7919 */ /* 0x000e620000002600 */
[----:B------:R-:W-:Y:S01]  /*c1a0*/  ISETP.NE.AND.EX P1, PT, RZ, UR9, PT, P1 ;  /* 0x00000009ff007c0c */ /* 0x000fe2000bf25310 */
[----:B------:R-:W-:-:S12]  /*c1b0*/  IMAD.MOV.U32 R5, RZ, RZ, R17 ;  /* 0x000000ffff057224 */ /* 0x000fd800078e0011 */
[----:B------:R-:W-:Y:S05]  /*c1c0*/  @!P1 BRA `(.L_x_298) ;  /* 0x0000000000289947 */ /* 0x000fea0003800000 */
[----:B------:R-:W-:Y:S02]  /*c1d0*/  ULDC UR10, c[0x0][0x634] ;  /* 0x00018d00000a7ab9 */ /* 0x000fe40000000800 */
[----:B------:R-:W-:-:S05]  /*c1e0*/  IADD3 R9, P1, R16, UR10, RZ ;  /* 0x0000000a10097c10 */ /* 0x000fca000ff3e0ff */
[----:B------:R-:W-:-:S04]  /*c1f0*/  IMAD.X R21, RZ, RZ, R17, P1 ;  /* 0x000000ffff157224 */ /* 0x000fc800008e0611 */
[----:B------:R-:W-:-:S04]  /*c200*/  IMAD.WIDE.U32 R6, R21, UR8, RZ ;  /* 0x0000000815067c25 */ /* 0x000fc8000f8e00ff */
[----:B------:R-:W-:-:S04]  /*c210*/  IMAD.WIDE.U32 R6, P1, R9, UR9, R6 ;  /* 0x0000000909067c25 */ /* 0x000fc8000f820006 */
[----:B------:R-:W-:-:S04]  /*c220*/  IMAD.WIDE.U32 R8, R9, UR8, RZ ;  /* 0x0000000809087c25 */ /* 0x000fc8000f8e00ff */
[----:B------:R-:W-:Y:S01]  /*c230*/  IMAD.X R5, RZ, RZ, RZ, P1 ;  /* 0x000000ffff057224 */ /* 0x000fe200008e06ff */
[----:B------:R-:W-:Y:S01]  /*c240*/  IADD3 RZ, P1, R9, R6, RZ ;  /* 0x0000000609ff7210 */ /* 0x000fe20007f3e0ff */
[----:B------:R-:W-:-:S04]  /*c250*/  IMAD.MOV.U32 R4, RZ, RZ, R7 ;  /* 0x000000ffff047224 */ /* 0x000fc800078e0007 */
[----:B------:R-:W-:-:S08]  /*c260*/  IMAD.WIDE.U32.X R4, R21, UR9, R4, P1 ;  /* 0x0000000915047c25 */ /* 0x000fd000088e0404 */
.L_x_298:
[--C-:B------:R-:W-:Y:S01]  /*c270*/  SHF.R.U64 R8, R4, UR11, R5.reuse ;  /* 0x0000000b04087c19 */ /* 0x100fe20008001205 */
[----:B------:R-:W-:Y:S01]  /*c280*/  ULDC.64 UR8, c[0x0][0x620] ;  /* 0x0001880000087ab9 */ /* 0x000fe20000000a00 */
[----:B------:R-:W-:Y:S01]  /*c290*/  SHF.R.U32.HI R4, RZ, UR11, R5 ;  /* 0x0000000bff047c19 */ /* 0x000fe20008011605 */
[----:B------:R-:W2:Y:S01]  /*c2a0*/  LDC R24, c[0x0][0x144] ;  /* 0x00005100ff187b82 */ /* 0x000ea20000000800 */
[----:B------:R-:W-:Y:S01]  /*c2b0*/  IADD3 R7, P1, RZ, -R8, RZ ;  /* 0x80000008ff077210 */ /* 0x000fe20007f3e0ff */
[----:B------:R-:W-:Y:S01]  /*c2c0*/  ULDC.64 UR12, c[0x0][0x640] ;  /* 0x00019000000c7ab9 */ /* 0x000fe20000000a00 */
[----:B0-----:R-:W-:Y:S01]  /*c2d0*/  I2FP.F32.U32 R9, R15 ;  /* 0x0000000f00097245 */ /* 0x001fe20000201000 */
[----:B------:R-:W-:Y:S02]  /*c2e0*/  ULDC UR10, c[0x0][0x608] ;  /* 0x00018200000a7ab9 */ /* 0x000fe40000000800 */
[----:B------:R-:W-:Y:S01]  /*c2f0*/  IMAD.X R4, RZ, RZ, ~R4, P1 ;  /* 0x000000ffff047224 */ /* 0x000fe200008e0e04 */
[----:B------:R-:W-:Y:S01]  /*c300*/  ISETP.NE.U32.AND P1, PT, RZ, UR12, PT ;  /* 0x0000000cff007c0c */ /* 0x000fe2000bf25070 */
[----:B------:R-:W0:Y:S02]  /*c310*/  LDC R21, c[0x0][0x148] ;  /* 0x00005200ff157b82 */ /* 0x000e240000000800 */
[----:B------:R-:W-:Y:S01]  /*c320*/  IMAD R6, R4, UR8, RZ ;  /* 0x0000000804067c24 */ /* 0x000fe2000f8e02ff */
[----:B------:R-:W-:Y:S01]  /*c330*/  ISETP.NE.AND.EX P1, PT, RZ, UR13, PT, P1 ;  /* 0x0000000dff007c0c */ /* 0x000fe2000bf25310 */
[----:B------:R-:W-:Y:S01]  /*c340*/  IMAD.WIDE.U32 R4, R7, UR8, R16 ;  /* 0x0000000807047c25 */ /* 0x000fe2000f8e0010 */
[----:B------:R-:W-:-:S03]  /*c350*/  ULDC UR8, c[0x0][0x150] ;  /* 0x0000540000087ab9 */ /* 0x000fc60000000800 */
[----:B------:R-:W-:Y:S02]  /*c360*/  IMAD R7, R7, UR9, R6 ;  /* 0x0000000907077c24 */ /* 0x000fe4000f8e0206 */
[----:B------:R-:W-:Y:S01]  /*c370*/  FMUL R6, R9, UR8 ;  /* 0x0000000809067c20 */ /* 0x000fe20008400000 */
[----:B------:R-:W-:Y:S01]  /*c380*/  ULDC UR8, c[0x0][0x618] ;  /* 0x0001860000087ab9 */ /* 0x000fe20000000800 */
[----:B------:R-:W-:Y:S01]  /*c390*/  ULDC UR9, c[0x0][0x154] ;  /* 0x0000550000097ab9 */ /* 0x000fe20000000800 */
[----:B------:R-:W-:-:S03]  /*c3a0*/  IADD3 R5, R5, R7, RZ ;  /* 0x0000000705057210 */ /* 0x000fc60007ffe0ff */
[----:B------:R-:W3:Y:S01]  /*c3b0*/  F2I.U32.TRUNC.NTZ R6, R6 ;  /* 0x0000000600067305 */ /* 0x000ee2000020f000 */
[----:B------:R-:W-:Y:S02]  /*c3c0*/  SHF.R.U64 R9, R4, UR8, R5 ;  /* 0x0000000804097c19 */ /* 0x000fe40008001205 */
[----:B-1----:R-:W-:-:S05]  /*c3d0*/  I2FP.F32.U32 R4, R14 ;  /* 0x0000000e00047245 */ /* 0x002fca0000201000 */
[----:B------:R-:W-:Y:S01]  /*c3e0*/  FMUL R22, R4, UR9 ;  /* 0x0000000904167c20 */ /* 0x000fe20008400000 */
[----:B------:R-:W-:Y:S01]  /*c3f0*/  SHF.R.U32.HI R4, RZ, UR8, R5 ;  /* 0x00000008ff047c19 */ /* 0x000fe20008011605 */
[----:B------:R-:W-:-:S03]  /*c400*/  ULDC UR8, c[0x0][0x658] ;  /* 0x0001960000087ab9 */ /* 0x000fc60000000800 */
[--C-:B------:R-:W-:Y:S01]  /*c410*/  SHF.R.U64 R20, R9, UR10, R4.reuse ;  /* 0x0000000a09147c19 */ /* 0x100fe20008001204 */
[----:B------:R-:W1:Y:S01]  /*c420*/  F2I.U32.TRUNC.NTZ R22, R22 ;  /* 0x0000001600167305 */ /* 0x000e62000020f000 */
[----:B------:R-:W-:Y:S01]  /*c430*/  SHF.R.U32.HI R5, RZ, UR10, R4 ;  /* 0x0000000aff057c19 */ /* 0x000fe20008011604 */
[----:B---3--:R-:W-:-:S03]  /*c440*/  IMAD.MOV R6, RZ, RZ, -R6 ;  /* 0x000000ffff067224 */ /* 0x008fc600078e0a06 */
[----:B------:R-:W-:Y:S01]  /*c450*/  SHF.R.U64 R18, R20, UR8, R5 ;  /* 0x0000000814127c19 */ /* 0x000fe20008001205 */
[----:B--2---:R-:W-:Y:S01]  /*c460*/  IMAD R15, R24, R6, R15 ;  /* 0x00000006180f7224 */ /* 0x004fe200078e020f */
[----:B------:R-:W-:-:S03]  /*c470*/  SHF.R.U32.HI R23, RZ, UR8, R5 ;  /* 0x00000008ff177c19 */ /* 0x000fc60008011605 */
[----:B------:R-:W-:Y:S02]  /*c480*/  IMAD.MOV.U32 R4, RZ, RZ, R18 ;  /* 0x000000ffff047224 */ /* 0x000fe400078e0012 */
[----:B------:R-:W-:Y:S01]  /*c490*/  IMAD.MOV.U32 R5, RZ, RZ, R23 ;  /* 0x000000ffff057224 */ /* 0x000fe200078e0017 */
[----:B-1----:R-:W-:Y:S06]  /*c4a0*/  @!P1 BRA `(.L_x_299) ;  /* 0x0000000000289947 */ /* 0x002fec0003800000 */
[----:B------:R-:W-:Y:S02]  /*c4b0*/  ULDC UR8, c[0x0][0x64c] ;  /* 0x0001930000087ab9 */ /* 0x000fe40000000800 */
[----:B------:R-:W-:-:S05]  /*c4c0*/  IADD3 R5, P1, R18, UR8, RZ ;  /* 0x0000000812057c10 */ /* 0x000fca000ff3e0ff */
[----:B------:R-:W-:-:S04]  /*c4d0*/  IMAD.X R23, RZ, RZ, R23, P1 ;  /* 0x000000ffff177224 */ /* 0x000fc800008e0617 */
[----:B------:R-:W-:-:S04]  /*c4e0*/  IMAD.WIDE.U32 R6, R23, UR12, RZ ;  /* 0x0000000c17067c25 */ /* 0x000fc8000f8e00ff */
[----:B------:R-:W-:-:S04]  /*c4f0*/  IMAD.WIDE.U32 R6, P1, R5, UR13, R6 ;  /* 0x0000000d05067c25 */ /* 0x000fc8000f820006 */
[----:B------:R-:W-:-:S04]  /*c500*/  IMAD.WIDE.U32 R4, R5, UR12, RZ ;  /* 0x0000000c05047c25 */ /* 0x000fc8000f8e00ff */
[----:B------:R-:W-:Y:S01]  /*c510*/  IMAD.MOV.U32 R4, RZ, RZ, R7 ;  /* 0x000000ffff047224 */ /* 0x000fe200078e0007 */
[----:B------:R-:W-:Y:S01]  /*c520*/  IADD3 RZ, P3, R5, R6, RZ ;  /* 0x0000000605ff7210 */ /* 0x000fe20007f7e0ff */
[----:B------:R-:W-:-:S04]  /*c530*/  IMAD.X R5, RZ, RZ, RZ, P1 ;  /* 0x000000ffff057224 */ /* 0x000fc800008e06ff */
[----:B------:R-:W-:-:S08]  /*c540*/  IMAD.WIDE.U32.X R4, R23, UR13, R4, P3 ;  /* 0x0000000d17047c25 */ /* 0x000fd000098e0404 */
.L_x_299:
[----:B------:R-:W-:Y:S01]  /*c550*/  ISETP.NE.AND P1, PT, R2, 0x1, PT ;  /* 0x000000010200780c */ /* 0x000fe20003f25270 */
[----:B------:R-:W-:Y:S01]  /*c560*/  ULDC UR8, c[0x0][0x648] ;  /* 0x0001920000087ab9 */ /* 0x000fe20000000800 */
[----:B------:R-:W-:Y:S01]  /*c570*/  IADD3 R22, -R22, RZ, RZ ;  /* 0x000000ff16167210 */ /* 0x000fe20007ffe1ff */
[----:B------:R-:W-:Y:S01]  /*c580*/  ULDC UR9, c[0x0][0x610] ;  /* 0x0001840000097ab9 */ /* 0x000fe20000000800 */
[----:B------:R-:W-:Y:S01]  /*c590*/  SHF.R.U64 R5, R4, UR8, R5 ;  /* 0x0000000804057c19 */ /* 0x000fe20008001205 */
[----:B------:R-:W-:Y:S01]  /*c5a0*/  ULDC UR8, c[0x0][0x638] ;  /* 0x00018e0000087ab9 */ /* 0x000fe20000000800 */
[----:B------:R-:W-:Y:S01]  /*c5b0*/  LOP3.LUT R20, R20, UR6, RZ, 0xc0, !PT ;  /* 0x0000000614147c12 */ /* 0x000fe2000f8ec0ff */
[----:B------:R-:W-:Y:S01]  /*c5c0*/  IMAD.MOV.U32 R4, RZ, RZ, 0x1 ;  /* 0x00000001ff047424 */ /* 0x000fe200078e00ff */
[----:B------:R-:W-:Y:S01]  /*c5d0*/  LOP3.LUT R9, R9, UR4, RZ, 0xc0, !PT ;  /* 0x0000000409097c12 */ /* 0x000fe2000f8ec0ff */
[----:B------:R-:W-:Y:S02]  /*c5e0*/  IMAD.MOV R7, RZ, RZ, -R5 ;  /* 0x000000ffff077224 */ /* 0x000fe400078e0a05 */
[----:B------:R-:W-:-:S02]  /*c5f0*/  IMAD R20, R5, UR5, R20 ;  /* 0x0000000505147c24 */ /* 0x000fc4000f8e0214 */
[----:B0-----:R-:W-:Y:S02]  /*c600*/  @P1 IMAD R15, R21, R22, R14 ;  /* 0x00000016150f1224 */ /* 0x001fe400078e020e */
[----:B------:R-:W-:Y:S01]  /*c610*/  IMAD R18, R7, UR8, R18 ;  /* 0x0000000807127c24 */ /* 0x000fe2000f8e0212 */
[----:B------:R-:W-:Y:S01]  /*c620*/  ULDC UR8, c[0x0][0x600] ;  /* 0x0001800000087ab9 */ /* 0x000fe20000000800 */
[----:B------:R-:W-:Y:S02]  /*c630*/  IMAD R15, R20, UR9, R15 ;  /* 0x00000009140f7c24 */ /* 0x000fe4000f8e020f */
[----:B------:R-:W-:-:S05]  /*c640*/  IMAD R18, R18, UR8, R9 ;  /* 0x0000000812127c24 */ /* 0x000fca000f8e0209 */
[----:B------:R-:W-:Y:S02]  /*c650*/  SEL R9, R18, R15, !P1 ;  /* 0x0000000f12097207 */ /* 0x000fe40004800000 */
[----:B------:R-:W-:-:S07]  /*c660*/  SEL R7, R15, R18, !P1 ;  /* 0x000000120f077207 */ /* 0x000fce0004800000 */
.L_x_297:
[----:B------:R-:W-:Y:S05]  /*c670*/  BSYNC B1 ;  /* 0x0000000000017941 */ /* 0x000fea0003800000 */
.L_x_296:
[----:B------:R-:W-:-:S13]  /*c680*/  LOP3.LUT P1, RZ, R4, 0xff, RZ, 0xc0, !PT ;  /* 0x000000ff04ff7812 */ /* 0x000fda000782c0ff */
[----:B------:R-:W-:Y:S05]  /*c690*/  @P1 BRA `(.L_x_300) ;  /* 0xfffffff400141947 */ /* 0x000fea000383ffff */
[----:B------:R-:W-:Y:S05]  /*c6a0*/  BSYNC B0 ;  /* 0x0000000000007941 */ /* 0x000fea0003800000 */
.L_x_288:
[----:B------:R-:W-:-:S03]  /*c6b0*/  UMOV UR8, 0xffffffff ;  /* 0xffffffff00087882 */ /* 0x000fc60000000000 */
[----:B------:R-:W-:Y:S05]  /*c6c0*/  BRA.DIV UR8, `(.L_x_301) ;  /* 0x0000000608847947 */ /* 0x000fea000b800000 */
[----:B------:R-:W-:-:S13]  /*c6d0*/  ELECT P6, URZ, PT ;  /* 0x00000000003f782f */ /* 0x000fda00038c0000 */
.L_x_318:
[----:B------:R-:W-:Y:S04]  /*c6e0*/  BSSY B0, `(.L_x_302) ;  /* 0x0000046000007945 */ /* 0x000fe80003800000 */
[----:B------:R-:W-:Y:S05]  /*c6f0*/  @!P6 BRA `(.L_x_303) ;  /* 0x000000040010e947 */ /* 0x000fea0003800000 */
[----:B------:R-:W-:-:S04]  /*c700*/  LOP3.LUT R19, R19, 0x2, RZ, 0xfc, !PT ;  /* 0x0000000213137812 */ /* 0x000fc800078efcff */
[----:B------:R-:W-:-:S13]  /*c710*/  ISETP.NE.AND P0, PT, R19, 0x3, PT ;  /* 0x000000031300780c */ /* 0x000fda0003f05270 */
[----:B------:R-:W-:Y:S05]  /*c720*/  @!P0 BRA `(.L_x_304) ;  /* 0x0000000000048947 */ /* 0x000fea0003800000 */
[----:B------:R-:W-:Y:S01]  /*c730*/  BPT.TRAP 0x1 ;  /* 0x000000040000795c */ /* 0x000fe20000300000 */
.L_x_304:
[----:B------:R-:W0:Y:S01]  /*c740*/  S2R R3, SR_CgaCtaId ;  /* 0x0000000000037919 */ /* 0x000e220000008800 */
[----:B------:R-:W-:-:S04]  /*c750*/  MOV R2, 0x400 ;  /* 0x0000040000027802 */ /* 0x000fc80000000f00 */
[----:B0-----:R-:W-:Y:S02]  /*c760*/  LEA R3, R3, R2, 0x18 ;  /* 0x0000000203037211 */ /* 0x001fe400078ec0ff */
[----:B------:R-:W-:-:S03]  /*c770*/  SHF.L.U32 R2, R0, 0x1f, RZ ;  /* 0x0000001f00027819 */ /* 0x000fc600000006ff */
[----:B------:R-:W-:-:S04]  /*c780*/  VIADD R3, R3, 0x38 ;  /* 0x0000003803037836 */ /* 0x000fc80000000000 */
[C---:B------:R-:W-:Y:S02]  /*c790*/  IMAD R7, R12.reuse, 0x8, R3 ;  /* 0x000000080c077824 */ /* 0x040fe400078e0203 */
[----:B------:R-:W-:Y:S02]  /*c7a0*/  VIADD R12, R12, 0x1 ;  /* 0x000000010c0c7836 */ /* 0x000fe40000000000 */
[----:B------:R-:W0:Y:S03]  /*c7b0*/  SYNCS.PHASECHK.TRANS64.TRYWAIT P0, [R7+URZ], R2 ;  /* 0x00000002070075a7 */ /* 0x000e26000800017f */
[----:B------:R-:W-:-:S04]  /*c7c0*/  ISETP.NE.AND P1, PT, R12, 0x7, PT ;  /* 0x000000070c00780c */ /* 0x000fc80003f25270 */
[----:B------:R-:W-:Y:S02]  /*c7d0*/  SEL R5, RZ, 0x1, P1 ;  /* 0x00000001ff057807 */ /* 0x000fe40000800000 */
[----:B------:R-:W-:Y:S02]  /*c7e0*/  SEL R12, R12, RZ, P1 ;  /* 0x000000ff0c0c7207 */ /* 0x000fe40000800000 */
[----:B------:R-:W-:-:S03]  /*c7f0*/  LOP3.LUT R5, R0, R5, RZ, 0x3c, !PT ;  /* 0x0000000500057212 */ /* 0x000fc600078e3cff */
[----:B------:R-:W-:Y:S01]  /*c800*/  IMAD R9, R12, 0x8, R3 ;  /* 0x000000080c097824 */ /* 0x000fe200078e0203 */
[----:B------:R-:W-:Y:S01]  /*c810*/  SHF.L.U32 R4, R5, 0x1f, RZ ;  /* 0x0000001f05047819 */ /* 0x000fe200000006ff */
[----:B0-----:R-:W-:Y:S06]  /*c820*/  @!P0 BRA `(.L_x_305) ;  /* 0x00000004004c8947 */ /* 0x001fec0003800000 */
.L_x_319:
[----:B------:R-:W1:Y:S01]  /*c830*/  SYNCS.PHASECHK.TRANS64.TRYWAIT P0, [R9+URZ], R4 ;  /* 0x00000004090075a7 */ /* 0x000e62000800017f */
[----:B------:R-:W-:-:S04]  /*c840*/  IADD3 R0, R12, 0x1, RZ ;  /* 0x000000010c007810 */ /* 0x000fc80007ffe0ff */
[----:B------:R-:W-:-:S04]  /*c850*/  ISETP.NE.AND P1, PT, R0, 0x7, PT ;  /* 0x000000070000780c */ /* 0x000fc80003f25270 */
[----:B0-----:R-:W-:Y:S02]  /*c860*/  SEL R2, RZ, 0x1, P1 ;  /* 0x00000001ff027807 */ /* 0x001fe40000800000 */
[----:B------:R-:W-:Y:S02]  /*c870*/  SEL R0, R0, RZ, P1 ;  /* 0x000000ff00007207 */ /* 0x000fe40000800000 */
[----:B------:R-:W-:-:S03]  /*c880*/  LOP3.LUT R7, R5, R2, RZ, 0x3c, !PT ;  /* 0x0000000205077212 */ /* 0x000fc600078e3cff */
[----:B------:R-:W-:Y:S01]  /*c890*/  IMAD R6, R0, 0x8, R3 ;  /* 0x0000000800067824 */ /* 0x000fe200078e0203 */
[----:B------:R-:W-:Y:S01]  /*c8a0*/  SHF.L.U32 R5, R7, 0x1f, RZ ;  /* 0x0000001f07057819 */ /* 0x000fe200000006ff */
[----:B-1----:R-:W-:Y:S06]  /*c8b0*/  @!P0 BRA `(.L_x_306) ;  /* 0x00000004003c8947 */ /* 0x002fec0003800000 */
.L_x_320:
[----:B------:R-:W1:Y:S01]  /*c8c0*/  SYNCS.PHASECHK.TRANS64.TRYWAIT P0, [R6+URZ], R5 ;  /* 0x00000005060075a7 */ /* 0x000e62000800017f */
[----:B------:R-:W-:-:S05]  /*c8d0*/  VIADD R0, R0, 0x1 ;  /* 0x0000000100007836 */ /* 0x000fca0000000000 */
[----:B------:R-:W-:-:S04]  /*c8e0*/  ISETP.NE.AND P1, PT, R0, 0x7, PT ;  /* 0x000000070000780c */ /* 0x000fc80003f25270 */
[----:B------:R-:W-:Y:S02]  /*c8f0*/  SEL R2, RZ, 0x1, P1 ;  /* 0x00000001ff027807 */ /* 0x000fe40000800000 */
[----:B------:R-:W-:Y:S02]  /*c900*/  SEL R0, R0, RZ, P1 ;  /* 0x000000ff00007207 */ /* 0x000fe40000800000 */
[----:B------:R-:W-:-:S03]  /*c910*/  LOP3.LUT R7, R7, R2, RZ, 0x3c, !PT ;  /* 0x0000000207077212 */ /* 0x000fc600078e3cff */
[----:B0-----:R-:W-:Y:S01]  /*c920*/  IMAD R9, R0, 0x8, R3 ;  /* 0x0000000800097824 */ /* 0x001fe200078e0203 */
[----:B------:R-:W-:Y:S01]  /*c930*/  SHF.L.U32 R4, R7, 0x1f, RZ ;  /* 0x0000001f07047819 */ /* 0x000fe200000006ff */
[----:B-1----:R-:W-:Y:S06]  /*c940*/  @!P0 BRA `(.L_x_307) ;  /* 0x00000004002c8947 */ /* 0x002fec0003800000 */
.L_x_321:
        /* <DEDUP_REMOVED lines=9> */
.L_x_322:
[----:B------:R-:W1:Y:S01]  /*c9e0*/  SYNCS.PHASECHK.TRANS64.TRYWAIT P0, [R6+URZ], R5 ;  /* 0x00000005060075a7 */ /* 0x000e62000800017f */
[----:B------:R-:W-:-:S05]  /*c9f0*/  VIADD R0, R0, 0x1 ;  /* 0x0000000100007836 */ /* 0x000fca0000000000 */
[----:B------:R-:W-:-:S04]  /*ca00*/  ISETP.NE.AND P1, PT, R0, 0x7, PT ;  /* 0x000000070000780c */ /* 0x000fc80003f25270 */
[----:B------:R-:W-:Y:S02]  /*ca10*/  SEL R2, RZ, 0x1, P1 ;  /* 0x00000001ff027807 */ /* 0x000fe40000800000 */
[----:B------:R-:W-:Y:S02]  /*ca20*/  SEL R0, R0, RZ, P1 ;  /* 0x000000ff00007207 */ /* 0x000fe40000800000 */
[----:B------:R-:W-:Y:S02]  /*ca30*/  LOP3.LUT R7, R7, R2, RZ, 0x3c, !PT ;  /* 0x0000000207077212 */ /* 0x000fe400078e3cff */
[----:B0-----:R-:W-:Y:S02]  /*ca40*/  LEA R9, R0, R3, 0x3 ;  /* 0x0000000300097211 */ /* 0x001fe400078e18ff */
[----:B------:R-:W-:Y:S01]  /*ca50*/  SHF.L.U32 R4, R7, 0x1f, RZ ;  /* 0x0000001f07047819 */ /* 0x000fe200000006ff */
[----:B-1----:R-:W-:Y:S06]  /*ca60*/  @!P0 BRA `(.L_x_309) ;  /* 0x00000004000c8947 */ /* 0x002fec0003800000 */
.L_x_323:
[----:B------:R-:W1:Y:S01]  /*ca70*/  SYNCS.PHASECHK.TRANS64.TRYWAIT P0, [R9+URZ], R4 ;  /* 0x00000004090075a7 */ /* 0x000e62000800017f */
[----:B------:R-:W-:-:S05]  /*ca80*/  VIADD R0, R0, 0x1 ;  /* 0x0000000100007836 */ /* 0x000fca0000000000 */
[----:B------:R-:W-:-:S04]  /*ca90*/  ISETP.NE.AND P1, PT, R0, 0x7, PT ;  /* 0x000000070000780c */ /* 0x000fc80003f25270 */
[----:B------:R-:W-:Y:S02]  /*caa0*/  SEL R2, RZ, 0x1, P1 ;  /* 0x00000001ff027807 */ /* 0x000fe40000800000 */
[----:B------:R-:W-:Y:S02]  /*cab0*/  SEL R0, R0, RZ, P1 ;  /* 0x000000ff00007207 */ /* 0x000fe40000800000 */
[----:B------:R-:W-:Y:S01]  /*cac0*/  LOP3.LUT R2, R7, R2, RZ, 0x3c, !PT ;  /* 0x0000000207027212 */ /* 0x000fe200078e3cff */
[----:B-1----:R-:W-:Y:S06]  /*cad0*/  @!P0 BRA `(.L_x_310) ;  /* 0x0000000400048947 */ /* 0x002fec0003800000 */
.L_x_324:
[----:B------:R-:W-:Y:S01]  /*cae0*/  IMAD R3, R0, 0x8, R3 ;  /* 0x0000000800037824 */ /* 0x000fe200078e0203 */
[----:B------:R-:W-:-:S07]  /*caf0*/  SHF.L.U32 R0, R2, 0x1f, RZ ;  /* 0x0000001f02007819 */ /* 0x000fce00000006ff */
.L_x_311:
[----:B--2---:R2:W3:Y:S02]  /*cb00*/  SYNCS.PHASECHK.TRANS64.TRYWAIT P0, [R3+URZ], R0 ;  /* 0x00000000030075a7 */ /* 0x0044e4000800017f */
[----:B---3--:R-:W-:Y:S05]  /*cb10*/  @!P0 NANOSLEEP.SYNCS 0x989680 ;  /* 0x009896800000895d */ /* 0x008fea0003900000 */
[----:B------:R-:W3:Y:S02]  /*cb20*/  @!P0 SYNCS.PHASECHK.TRANS64 P0, [R3+URZ], R0 ;  /* 0x00000000030085a7 */ /* 0x000ee4000800007f */
[----:B---3--:R-:W-:Y:S05]  /*cb30*/  @!P0 BRA `(.L_x_311) ;  /* 0xfffffffc00f08947 */ /* 0x008fea000383ffff */
.L_x_303:
[----:B------:R-:W-:Y:S05]  /*cb40*/  BSYNC B0 ;  /* 0x0000000000007941 */ /* 0x000fea0003800000 */
.L_x_302:
[----:B------:R-:W-:Y:S05]  /*cb50*/  EXIT ;  /* 0x000000000000794d */ /* 0x000fea0003800000 */
.L_x_17:
[----:B---3--:R3:W4:Y:S02]  /*cb60*/  SYNCS.PHASECHK.TRANS64.TRYWAIT P1, [R3+URZ], R0 ;  /* 0x00000000030075a7 */ /* 0x008724000802017f */
[----:B----4-:R-:W-:Y:S05]  /*cb70*/  @!P1 NANOSLEEP.SYNCS 0x989680 ;  /* 0x009896800000995d */ /* 0x010fea0003900000 */
[----:B------:R-:W4:Y:S02]  /*cb80*/  @!P1 SYNCS.PHASECHK.TRANS64 P1, [R3+URZ], R0 ;  /* 0x00000000030095a7 */ /* 0x000f24000802007f */
[----:B----4-:R-:W-:Y:S05]  /*cb90*/  @!P1 BRA `(.L_x_17) ;  /* 0xfffffffc00f09947 */ /* 0x010fea000383ffff */
[----:B------:R-:W-:Y:S05]  /*cba0*/  BRA `(.L_x_16) ;  /* 0xffffff4400b07947 */ /* 0x000fea000383ffff */
.L_x_22:
[----:B-1----:R-:W-:-:S04]  /*cbb0*/  IMAD.U32 R4, RZ, RZ, UR9 ;  /* 0x00000009ff047e24 */ /* 0x002fc8000f8e00ff */
[----:B------:R1:W2:Y:S03]  /*cbc0*/  SYNCS.PHASECHK.TRANS64.TRYWAIT P1, [R4+URZ], R3 ;  /* 0x00000003040075a7 */ /* 0x0002a6000802017f */
[----:B--2---:R-:W-:Y:S05]  /*cbd0*/  @!P1 NANOSLEEP.SYNCS 0x989680 ;  /* 0x009896800000995d */ /* 0x004fea0003900000 */
[----:B------:R-:W2:Y:S02]  /*cbe0*/  @!P1 SYNCS.PHASECHK.TRANS64 P1, [R4+URZ], R3 ;  /* 0x00000003040095a7 */ /* 0x000ea4000802007f */
[----:B--2---:R-:W-:Y:S05]  /*cbf0*/  @!P1 BRA `(.L_x_22) ;  /* 0xfffffffc00ec9947 */ /* 0x004fea000383ffff */
[----:B------:R-:W-:Y:S05]  /*cc00*/  BRA `(.L_x_21) ;  /* 0xffffff4c00a47947 */ /* 0x000fea000383ffff */
.L_x_289:
[----:B------:R-:W-:Y:S01]  /*cc10*/  BSSY B1, `(.L_x_312) ;  /* 0x0000006000017945 */ /* 0x000fe20003800000 */
[----:B------:R-:W-:-:S07]  /*cc20*/  IMAD.MOV.U32 R15, RZ, RZ, -0x1 ;  /* 0xffffffffff0f7424 */ /* 0x000fce00078e00ff */
[----:B------:R-:W-:Y:S05]  /*cc30*/  WARPSYNC.COLLECTIVE R15, `(.L_x_313) ;  /* 0x000000000f0c7348 */ /* 0x000fea0003c00000 */
[----:B------:R-:W-:Y:S02]  /*cc40*/  ELECT P6, UR62, PT ;  /* 0x00000000003e782f */ /* 0x000fe400038c0000 */
[----:B------:R-:W-:Y:S01]  /*cc50*/  MOV R14, UR62 ;  /* 0x0000003e000e7c02 */ /* 0x000fe20008000f00 */
[----:B------:R-:W-:Y:S10]  /*cc60*/  ENDCOLLECTIVE ;  /* 0x000000000000791b */ /* 0x000ff40003800000 */
.L_x_313:
[----:B------:R-:W-:Y:S05]  /*cc70*/  BSYNC B1 ;  /* 0x0000000000017941 */ /* 0x000fea0003800000 */
.L_x_312:
[----:B------:R-:W-:Y:S05]  /*cc80*/  BRA `(.L_x_314) ;  /* 0xffffffec00a47947 */ /* 0x000fea000383ffff */
.L_x_292:
[----:B0-----:R0:W1:Y:S02]  /*cc90*/  SYNCS.PHASECHK.TRANS64.TRYWAIT P1, [R14+URZ+0x38], R7 ;  /* 0x000038070e0075a7 */ /* 0x001064000802017f */
[----:B-1----:R-:W-:Y:S05]  /*cca0*/  @!P1 NANOSLEEP.SYNCS 0x989680 ;  /* 0x009896800000995d */ /* 0x002fea0003900000 */
[----:B------:R-:W1:Y:S02]  /*ccb0*/  @!P1 SYNCS.PHASECHK.TRANS64 P1, [R14+URZ+0x38], R7 ;  /* 0x000038070e0095a7 */ /* 0x000e64000802007f */
[----:B-1----:R-:W-:Y:S05]  /*ccc0*/  @!P1 BRA `(.L_x_292) ;  /* 0xfffffffc00f09947 */ /* 0x002fea000383ffff */
[----:B------:R-:W-:Y:S05]  /*ccd0*/  BRA `(.L_x_315) ;  /* 0xffffffec00d87947 */ /* 0x000fea000383ffff */
.L_x_301:
[----:B------:R-:W-:Y:S01]  /*cce0*/  BSSY B0, `(.L_x_316) ;  /* 0x0000006000007945 */ /* 0x000fe20003800000 */
[----:B------:R-:W-:-:S07]  /*ccf0*/  IMAD.MOV.U32 R15, RZ, RZ, -0x1 ;  /* 0xffffffffff0f7424 */ /* 0x000fce00078e00ff */
[----:B------:R-:W-:Y:S05]  /*cd00*/  WARPSYNC.COLLECTIVE R15, `(.L_x_317) ;  /* 0x000000000f0c7348 */ /* 0x000fea0003c00000 */
[----:B------:R-:W-:Y:S02]  /*cd10*/  ELECT P6, UR62, PT ;  /* 0x00000000003e782f */ /* 0x000fe400038c0000 */
[----:B------:R-:W-:Y:S01]  /*cd20*/  MOV R14, UR62 ;  /* 0x0000003e000e7c02 */ /* 0x000fe20008000f00 */
[----:B------:R-:W-:Y:S10]  /*cd30*/  ENDCOLLECTIVE ;  /* 0x000000000000791b */ /* 0x000ff40003800000 */
.L_x_317:
[----:B------:R-:W-:Y:S05]  /*cd40*/  BSYNC B0 ;  /* 0x0000000000007941 */ /* 0x000fea0003800000 */
.L_x_316:
[----:B------:R-:W-:Y:S05]  /*cd50*/  BRA `(.L_x_318) ;  /* 0xfffffff800607947 */ /* 0x000fea000383ffff */
.L_x_305:
[----:B0-----:R0:W1:Y:S02]  /*cd60*/  SYNCS.PHASECHK.TRANS64.TRYWAIT P0, [R7+URZ], R2 ;  /* 0x00000002070075a7 */ /* 0x001064000800017f */
[----:B-1----:R-:W-:Y:S05]  /*cd70*/  @!P0 NANOSLEEP.SYNCS 0x989680 ;  /* 0x009896800000895d */ /* 0x002fea0003900000 */
[----:B------:R-:W1:Y:S02]  /*cd80*/  @!P0 SYNCS.PHASECHK.TRANS64 P0, [R7+URZ], R2 ;  /* 0x00000002070085a7 */ /* 0x000e64000800007f */
[----:B-1----:R-:W-:Y:S05]  /*cd90*/  @!P0 BRA `(.L_x_305) ;  /* 0xfffffffc00f08947 */ /* 0x002fea000383ffff */
[----:B------:R-:W-:Y:S05]  /*cda0*/  BRA `(.L_x_319) ;  /* 0xfffffff800a07947 */ /* 0x000fea000383ffff */
.L_x_306:
[----:B0-----:R0:W1:Y:S02]  /*cdb0*/  SYNCS.PHASECHK.TRANS64.TRYWAIT P0, [R9+URZ], R4 ;  /* 0x00000004090075a7 */ /* 0x001064000800017f */
[----:B-1----:R-:W-:Y:S05]  /*cdc0*/  @!P0 NANOSLEEP.SYNCS 0x989680 ;  /* 0x009896800000895d */ /* 0x002fea0003900000 */
[----:B------:R-:W1:Y:S02]  /*cdd0*/  @!P0 SYNCS.PHASECHK.TRANS64 P0, [R9+URZ], R4 ;  /* 0x00000004090085a7 */ /* 0x000e64000800007f */
[----:B-1----:R-:W-:Y:S05]  /*cde0*/  @!P0 BRA `(.L_x_306) ;  /* 0xfffffffc00f08947 */ /* 0x002fea000383ffff */
[----:B------:R-:W-:Y:S05]  /*cdf0*/  BRA `(.L_x_320) ;  /* 0xfffffff800b07947 */ /* 0x000fea000383ffff */
.L_x_307:
[----:B0-----:R0:W1:Y:S02]  /*ce00*/  SYNCS.PHASECHK.TRANS64.TRYWAIT P0, [R6+URZ], R5 ;  /* 0x00000005060075a7 */ /* 0x001064000800017f */
[----:B-1----:R-:W-:Y:S05]  /*ce10*/  @!P0 NANOSLEEP.SYNCS 0x989680 ;  /* 0x009896800000895d */ /* 0x002fea0003900000 */
[----:B------:R-:W1:Y:S02]  /*ce20*/  @!P0 SYNCS.PHASECHK.TRANS64 P0, [R6+URZ], R5 ;  /* 0x00000005060085a7 */ /* 0x000e64000800007f */
[----:B-1----:R-:W-:Y:S05]  /*ce30*/  @!P0 BRA `(.L_x_307) ;  /* 0xfffffffc00f08947 */ /* 0x002fea000383ffff */
[----:B------:R-:W-:Y:S05]  /*ce40*/  BRA `(.L_x_321) ;  /* 0xfffffff800c07947 */ /* 0x000fea000383ffff */
.L_x_308:
[----:B0-----:R0:W1:Y:S02]  /*ce50*/  SYNCS.PHASECHK.TRANS64.TRYWAIT P0, [R9+URZ], R4 ;  /* 0x00000004090075a7 */ /* 0x001064000800017f */
[----:B-1----:R-:W-:Y:S05]  /*ce60*/  @!P0 NANOSLEEP.SYNCS 0x989680 ;  /* 0x009896800000895d */ /* 0x002fea0003900000 */
[----:B------:R-:W1:Y:S02]  /*ce70*/  @!P0 SYNCS.PHASECHK.TRANS64 P0, [R9+URZ], R4 ;  /* 0x00000004090085a7 */ /* 0x000e64000800007f */
[----:B-1----:R-:W-:Y:S05]  /*ce80*/  @!P0 BRA `(.L_x_308) ;  /* 0xfffffffc00f08947 */ /* 0x002fea000383ffff */
[----:B------:R-:W-:Y:S05]  /*ce90*/  BRA `(.L_x_322) ;  /* 0xfffffff800d07947 */ /* 0x000fea000383ffff */
.L_x_309:
[----:B0-----:R0:W1:Y:S02]  /*cea0*/  SYNCS.PHASECHK.TRANS64.TRYWAIT P0, [R6+URZ], R5 ;  /* 0x00000005060075a7 */ /* 0x001064000800017f */
[----:B-1----:R-:W-:Y:S05]  /*ceb0*/  @!P0 NANOSLEEP.SYNCS 0x989680 ;  /* 0x009896800000895d */ /* 0x002fea0003900000 */
[----:B------:R-:W1:Y:S02]  /*cec0*/  @!P0 SYNCS.PHASECHK.TRANS64 P0, [R6+URZ], R5 ;  /* 0x00000005060085a7 */ /* 0x000e64000800007f */
[----:B-1----:R-:W-:Y:S05]  /*ced0*/  @!P0 BRA `(.L_x_309) ;  /* 0xfffffffc00f08947 */ /* 0x002fea000383ffff */
[----:B------:R-:W-:Y:S05]  /*cee0*/  BRA `(.L_x_323) ;  /* 0xfffffff800e07947 */ /* 0x000fea000383ffff */
.L_x_310:
[----:B-1----:R1:W2:Y:S02]  /*cef0*/  SYNCS.PHASECHK.TRANS64.TRYWAIT P0, [R9+URZ], R4 ;  /* 0x00000004090075a7 */ /* 0x0022a4000800017f */
[----:B--2---:R-:W-:Y:S05]  /*cf00*/  @!P0 NANOSLEEP.SYNCS 0x989680 ;  /* 0x009896800000895d */ /* 0x004fea0003900000 */
[----:B------:R-:W2:Y:S02]  /*cf10*/  @!P0 SYNCS.PHASECHK.TRANS64 P0, [R9+URZ], R4 ;  /* 0x00000004090085a7 */ /* 0x000ea4000800007f */
[----:B--2---:R-:W-:Y:S05]  /*cf20*/  @!P0 BRA `(.L_x_310) ;  /* 0xfffffffc00f08947 */ /* 0x004fea000383ffff */
[----:B------:R-:W-:Y:S05]  /*cf30*/  BRA `(.L_x_324) ;  /* 0xfffffff800e87947 */ /* 0x000fea000383ffff */
.L_x_325:
[----:B------:R-:W-:-:S00]  /*cf40*/  BRA `(.L_x_325) ;  /* 0xfffffffc00fc7947 */ /* 0x000fc0000383ffff */
[----:B------:R-:W-:-:S00]  /*cf50*/  NOP ;  /* 0x0000000000007918 */ /* 0x000fc00000000000 */
        /* <DEDUP_REMOVED lines=10> */
.L_x_326:


//--------------------- .nv.global.init           --------------------------
	.section	.nv.global.init,"aw",@progbits
.nv.global.init:
	.type		$str$22,@object
	.size		$str$22,($str$23 - $str$22)
$str$22:
        /*0000*/ 	.byte	0x6b, 0x5f, 0x74, 0x69, 0x6c, 0x65, 0x5f, 0x63, 0x6f, 0x75, 0x6e, 0x74, 0x20, 0x3e, 0x3d, 0x20
        /*0010*/ 	.byte	0x31, 0x00
	.type		$str$23,@object
	.size		$str$23,(__unnamed_1 - $str$23)
$str$23:
        /*0012*/ 	.byte	0x2f, 0x74, 0x6d, 0x70, 0x2f, 0x63, 0x75, 0x74, 0x6c, 0x61, 0x73, 0x73, 0x5f, 0x73, 0x77, 0x65
        /*0022*/ 	.byte	0x65, 0x70, 0x5f, 0x73, 0x72, 0x63, 0x2f, 0x69, 0x6e, 0x63, 0x6c, 0x75, 0x64, 0x65, 0x2f, 0x63
        /*0032*/ 	.byte	0x75, 0x74, 0x6c, 0x61, 0x73, 0x73, 0x2f, 0x67, 0x65, 0x6d, 0x6d, 0x2f, 0x63, 0x6f, 0x6c, 0x6c
        /*0042*/ 	.byte	0x65, 0x63, 0x74, 0x69, 0x76, 0x65, 0x2f, 0x73, 0x6d, 0x39, 0x30, 0x5f, 0x6d, 0x6d, 0x61, 0x5f
        /*0052*/ 	.byte	0x74, 0x6d, 0x61, 0x5f, 0x67, 0x6d, 0x6d, 0x61, 0x5f, 0x73, 0x73, 0x5f, 0x77, 0x61, 0x72, 0x70
        /*0062*/ 	.byte	0x73, 0x70, 0x65, 0x63, 0x69, 0x61, 0x6c, 0x69, 0x7a, 0x65, 0x64, 0x2e, 0x68, 0x70, 0x70, 0x00
	.type		__unnamed_1,@object
	.size		__unnamed_1,(.L_0 - __unnamed_1)
__unnamed_1:
        /*0072*/ 	.byte	0x76, 0x6f, 0x69, 0x64, 0x20, 0x63, 0x75, 0x74, 0x6c, 0x61, 0x73, 0x73, 0x3a, 0x3a, 0x67, 0x65
        /* <DEDUP_REMOVED lines=179> */
        /*0bb2*/ 	.byte	0x74, 0x65, 0x3a, 0x3a, 0x69, 0x64, 0x65, 0x6e, 0x74, 0x69, 0x74, 0x79, 0x5d, 0x00
.L_0:


//--------------------- .nv.shared._ZN7cutlass13device_kernelINS_4gemm6kernel13GemmUniversalIN4cute5tupleIJiiiiEEENS1_10collective13CollectiveMmaINS1_34MainloopSm90TmaGmmaWarpSpecializedILi7ENS5_IJNS4_1CILi1EEESB_SB_EEENS1_35KernelTmaWarpSpecializedCooperativeEEENS5_IJNSA_ILi256EEENSA_ILi128EEESG_EEENS_6half_tENS5_IJlSB_lEEESI_SJ_NS4_8TiledMMAINS4_8MMA_AtomIJNS4_4SM904GMMA26MMA_64x128x16_F32F16F16_SSILNSN_5MajorE0ELSP_0ELNSN_7ScaleInE1ELSQ_1EEEEEENS4_6LayoutINS5_IJNSA_ILi2EEESB_SB_EEENS5_IJSB_NSA_ILi0EEESW_EEEEENS5_IJNS4_10UnderscoreESZ_SZ_EEEEENS4_13SM90_TMA_LOADENS4_14ComposedLayoutINS4_7SwizzleILi3ELi4ELi3EEENS4_18smem_ptr_flag_bitsILi16EEENST_INS5_IJNSA_ILi8EEENSA_ILi64EEEEEENS5_IJS19_SB_EEEEEEEvNS4_8identityES12_S1D_vS1E_EENS_8epilogue10collective6detail29Sm90TmaWarpSpecializedAdapterINS1H_15DefaultEpilogueISI_SJ_SJ_NS1G_6thread17LinearCombinationISI_Li1EffLNS1L_9ScaleType4KindE0ELNS_15FloatRoundStyleE2ESI_EENS1_15EpilogueDefaultEEEEEvvEEEEvNT_6ParamsE --------------------------
	.section	.nv.shared._ZN7cutlass13device_kernelINS_4gemm6kernel13GemmUniversalIN4cute5tupleIJiiiiEEENS1_10collective13CollectiveMmaINS1_34MainloopSm90TmaGmmaWarpSpecializedILi7ENS5_IJNS4_1CILi1EEESB_SB_EEENS1_35KernelTmaWarpSpecializedCooperativeEEENS5_IJNSA_ILi256EEENSA_ILi128EEESG_EEENS_6half_tENS5_IJlSB_lEEESI_SJ_NS4_8TiledMMAINS4_8MMA_AtomIJNS4_4SM904GMMA26MMA_64x128x16_F32F16F16_SSILNSN_5MajorE0ELSP_0ELNSN_7ScaleInE1ELSQ_1EEEEEENS4_6LayoutINS5_IJNSA_ILi2EEESB_SB_EEENS5_IJSB_NSA_ILi0EEESW_EEEEENS5_IJNS4_10UnderscoreESZ_SZ_EEEEENS4_13SM90_TMA_LOADENS4_14ComposedLayoutINS4_7SwizzleILi3ELi4ELi3EEENS4_18smem_ptr_flag_bitsILi16EEENST_INS5_IJNSA_ILi8EEENSA_ILi64EEEEEENS5_IJS19_SB_EEEEEEEvNS4_8identityES12_S1D_vS1E_EENS_8epilogue10collective6detail29Sm90TmaWarpSpecializedAdapterINS1H_15DefaultEpilogueISI_SJ_SJ_NS1G_6thread17LinearCombinationISI_Li1EffLNS1L_9ScaleType4KindE0ELNS_15FloatRoundStyleE2ESI_EENS1_15EpilogueDefaultEEEEEvvEEEEvNT_6ParamsE,"aw",@nobits
	.sectionflags	@""
	.align	16
	.zero		1024


//--------------------- .nv.shared.reserved.0     --------------------------
	.section	.nv.shared.reserved.0,"aw",@nobits
	.weak		__nv_reservedSMEM_offset_0_alias
	.size		__nv_reservedSMEM_offset_0_alias, 0, 0
	.other		__nv_reservedSMEM_offset_0_alias,@"STO_CUDA_RESERVED_SHARED STV_DEFAULT"
__nv_reservedSMEM_offset_0_alias:
	.zero		0


//--------------------- .nv.global                --------------------------
	.section	.nv.global,"aw",@nobits
.nv.global:
	.type		_ZN40_INTERNAL_279697c4_4_k_cu_12e66d64_172374cute1_E,@object
	.size		_ZN40_INTERNAL_279697c4_4_k_cu_12e66d64_172374cute1_E,(_ZN40_INTERNAL_279697c4_4_k_cu_12e66d64_172374cuda3std3__45__cpo6cbeginE - _ZN40_INTERNAL_279697c4_4_k_cu_12e66d64_172374cute1_E)
_ZN40_INTERNAL_279697c4_4_k_cu_12e66d64_172374cute1_E:
	.zero		1
	.type		_ZN40_INTERNAL_279697c4_4_k_cu_12e66d64_172374cuda3std3__45__cpo6cbeginE,@object
	.size		_ZN40_INTERNAL_279697c4_4_k_cu_12e66d64_172374cuda3std3__45__cpo6cbeginE,(_ZN40_INTERNAL_279697c4_4_k_cu_12e66d64_172374cuda3std3__48in_placeE - _ZN40_INTERNAL_279697c4_4_k_cu_12e66d64_172374cuda3std3__45__cpo6cbeginE)
_ZN40_INTERNAL_279697c4_4_k_cu_12e66d64_172374cuda3std3__45__cpo6cbeginE:
	.zero		1
	.type		_ZN40_INTERNAL_279697c4_4_k_cu_12e66d64_172374cuda3std3__48in_placeE,@object
	.size		_ZN40_INTERNAL_279697c4_4_k_cu_12e66d64_172374cuda3std3__48in_placeE,(_ZN40_INTERNAL_279697c4_4_k_cu_12e66d64_172374cuda3std6ranges3__45__cpo9iter_moveE - _ZN40_INTERNAL_279697c4_4_k_cu_12e66d64_172374cuda3std3__48in_placeE)
_ZN40_INTERNAL_279697c4_4_k_cu_12e66d64_172374cuda3std3__48in_placeE:
	.zero		1
	.type		_ZN40_INTERNAL_279697c4_4_k_cu_12e66d64_172374cuda3std6ranges3__45__cpo9iter_moveE,@object
	.size		_ZN40_INTERNAL_279697c4_4_k_cu_12e66d64_172374cuda3std6ranges3__45__cpo9iter_moveE,(_ZN40_INTERNAL_279697c4_4_k_cu_12e66d64_172374cuda3std3__45__cpo5beginE - _ZN40_INTERNAL_279697c4_4_k_cu_12e66d64_172374cuda3std6ranges3__45__cpo9iter_moveE)
_ZN40_INTERNAL_279697c4_4_k_cu_12e66d64_172374cuda3std6ranges3__45__cpo9iter_moveE:
	.zero		1
	.type		_ZN40_INTERNAL_279697c4_4_k_cu_12e66d64_172374cuda3std3__45__cpo5beginE,@object
	.size		_ZN40_INTERNAL_279697c4_4_k_cu_12e66d64_172374cuda3std3__45__cpo5beginE,(_ZN40_INTERNAL_279697c4_4_k_cu_12e66d64_172374cuda3std3__442_GLOBAL__N__279697c4_4_k_cu_12e66d64_172376ignoreE - _ZN40_INTERNAL_279697c4_4_k_cu_12e66d64_172374cuda3std3__45__cpo5beginE)
_ZN40_INTERNAL_279697c4_4_k_cu_12e66d64_172374cuda3std3__45__cpo5beginE:
	.zero		1
	.type		_ZN40_INTERNAL_279697c4_4_k_cu_12e66d64_172374cuda3std3__442_GLOBAL__N__279697c4_4_k_cu_12e66d64_172376ignoreE,@object
	.size		_ZN40_INTERNAL_279697c4_4_k_cu_12e66d64_172374cuda3std3__442_GLOBAL__N__279697c4_4_k_cu_12e66d64_172376ignoreE,(_ZN40_INTERNAL_279697c4_4_k_cu_12e66d64_172374cute7productE - _ZN40_INTERNAL_279697c4_4_k_cu_12e66d64_172374cuda3std3__442_GLOBAL__N__279697c4_4_k_cu_12e66d64_172376ignoreE)
_ZN40_INTERNAL_279697c4_4_k_cu_12e66d64_172374cuda3std3__442_GLOBAL__N__279697c4_4_k_cu_12e66d64_172376ignoreE:
	.zero		1
	.type		_ZN40_INTERNAL_279697c4_4_k_cu_12e66d64_172374cute7productE,@object
	.size		_ZN40_INTERNAL_279697c4_4_k_cu_12e66d64_172374cute7productE,(_ZN40_INTERNAL_279697c4_4_k_cu_12e66d64_172374cuda3std3__45__cpo3endE - _ZN40_INTERNAL_279697c4_4_k_cu_12e66d64_172374cute7productE)
_ZN40_INTERNAL_279697c4_4_k_cu_12e66d64_172374cute7productE:
	.zero		1
	.type		_ZN40_INTERNAL_279697c4_4_k_cu_12e66d64_172374cuda3std3__45__cpo3endE,@object
	.size		_ZN40_INTERNAL_279697c4_4_k_cu_12e66d64_172374cuda3std3__45__cpo3endE,(_ZN40_INTERNAL_279697c4_4_k_cu_12e66d64_172374cuda3std3__419piecewise_constructE - _ZN40_INTERNAL_279697c4_4_k_cu_12e66d64_172374cuda3std3__45__cpo3endE)
_ZN40_INTERNAL_279697c4_4_k_cu_12e66d64_172374cuda3std3__45__cpo3endE:
	.zero		1
	.type		_ZN40_INTERNAL_279697c4_4_k_cu_12e66d64_172374cuda3std3__419piecewise_constructE,@object
	.size		_ZN40_INTERNAL_279697c4_4_k_cu_12e66d64_172374cuda3std3__419piecewise_constructE,(_ZN40_INTERNAL_279697c4_4_k_cu_12e66d64_172374cuda3std3__45__cpo4cendE - _ZN40_INTERNAL_279697c4_4_k_cu_12e66d64_172374cuda3std3__419piecewise_constructE)
_ZN40_INTERNAL_279697c4_4_k_cu_12e66d64_172374cuda3std3__419piecewise_constructE:
	.zero		1
	.type		_ZN40_INTERNAL_279697c4_4_k_cu_12e66d64_172374cuda3std3__45__cpo4cendE,@object
	.size		_ZN40_INTERNAL_279697c4_4_k_cu_12e66d64_172374cuda3std3__45__cpo4cendE,(_ZN40_INTERNAL_279697c4_4_k_cu_12e66d64_172374cuda3std6ranges3__45__cpo4swapE - _ZN40_INTERNAL_279697c4_4_k_cu_12e66d64_172374cuda3std3__45__cpo4cendE)
_ZN40_INTERNAL_279697c4_4_k_cu_12e66d64_172374cuda3std3__45__cpo4cendE:
	.zero		1
	.type		_ZN40_INTERNAL_279697c4_4_k_cu_12e66d64_172374cuda3std6ranges3__45__cpo4swapE,@object
	.size		_ZN40_INTERNAL_279697c4_4_k_cu_12e66d64_172374cuda3std6ranges3__45__cpo4swapE,(.L_8 - _ZN40_INTERNAL_279697c4_4_k_cu_12e66d64_172374cuda3std6ranges3__45__cpo4swapE)
_ZN40_INTERNAL_279697c4_4_k_cu_12e66d64_172374cuda3std6ranges3__45__cpo4swapE:
	.zero		1
.L_8:


//--------------------- .nv.constant0._ZN7cutlass13device_kernelINS_4gemm6kernel13GemmUniversalIN4cute5tupleIJiiiiEEENS1_10collective13CollectiveMmaINS1_34MainloopSm90TmaGmmaWarpSpecializedILi7ENS5_IJNS4_1CILi1EEESB_SB_EEENS1_35KernelTmaWarpSpecializedCooperativeEEENS5_IJNSA_ILi256EEENSA_ILi128EEESG_EEENS_6half_tENS5_IJlSB_lEEESI_SJ_NS4_8TiledMMAINS4_8MMA_AtomIJNS4_4SM904GMMA26MMA_64x128x16_F32F16F16_SSILNSN_5MajorE0ELSP_0ELNSN_7ScaleInE1ELSQ_1EEEEEENS4_6LayoutINS5_IJNSA_ILi2EEESB_SB_EEENS5_IJSB_NSA_ILi0EEESW_EEEEENS5_IJNS4_10UnderscoreESZ_SZ_EEEEENS4_13SM90_TMA_LOADENS4_14ComposedLayoutINS4_7SwizzleILi3ELi4ELi3EEENS4_18smem_ptr_flag_bitsILi16EEENST_INS5_IJNSA_ILi8EEENSA_ILi64EEEEEENS5_IJS19_SB_EEEEEEEvNS4_8identityES12_S1D_vS1E_EENS_8epilogue10collective6detail29Sm90TmaWarpSpecializedAdapterINS1H_15DefaultEpilogueISI_SJ_SJ_NS1G_6thread17LinearCombinationISI_Li1EffLNS1L_9ScaleType4KindE0ELNS_15FloatRoundStyleE2ESI_EENS1_15EpilogueDefaultEEEEEvvEEEEvNT_6ParamsE --------------------------
	.section	.nv.constant0._ZN7cutlass13device_kernelINS_4gemm6kernel13GemmUniversalIN4cute5tupleIJiiiiEEENS1_10collective13CollectiveMmaINS1_34MainloopSm90TmaGmmaWarpSpecializedILi7ENS5_IJNS4_1CILi1EEESB_SB_EEENS1_35KernelTmaWarpSpecializedCooperativeEEENS5_IJNSA_ILi256EEENSA_ILi128EEESG_EEENS_6half_tENS5_IJlSB_lEEESI_SJ_NS4_8TiledMMAINS4_8MMA_AtomIJNS4_4SM904GMMA26MMA_64x128x16_F32F16F16_SSILNSN_5MajorE0ELSP_0ELNSN_7ScaleInE1ELSQ_1EEEEEENS4_6LayoutINS5_IJNSA_ILi2EEESB_SB_EEENS5_IJSB_NSA_ILi0EEESW_EEEEENS5_IJNS4_10UnderscoreESZ_SZ_EEEEENS4_13SM90_TMA_LOADENS4_14ComposedLayoutINS4_7SwizzleILi3ELi4ELi3EEENS4_18smem_ptr_flag_bitsILi16EEENST_INS5_IJNSA_ILi8EEENSA_ILi64EEEEEENS5_IJS19_SB_EEEEEEEvNS4_8identityES12_S1D_vS1E_EENS_8epilogue10collective6detail29Sm90TmaWarpSpecializedAdapterINS1H_15DefaultEpilogueISI_SJ_SJ_NS1G_6thread17LinearCombinationISI_Li1EffLNS1L_9ScaleType4KindE0ELNS_15FloatRoundStyleE2ESI_EENS1_15EpilogueDefaultEEEEEvvEEEEvNT_6ParamsE,"a",@progbits
	.sectionflags	@""
	.align	4
.nv.constant0._ZN7cutlass13device_kernelINS_4gemm6kernel13GemmUniversalIN4cute5tupleIJiiiiEEENS1_10collective13CollectiveMmaINS1_34MainloopSm90TmaGmmaWarpSpecializedILi7ENS5_IJNS4_1CILi1EEESB_SB_EEENS1_35KernelTmaWarpSpecializedCooperativeEEENS5_IJNSA_ILi256EEENSA_ILi128EEESG_EEENS_6half_tENS5_IJlSB_lEEESI_SJ_NS4_8TiledMMAINS4_8MMA_AtomIJNS4_4SM904GMMA26MMA_64x128x16_F32F16F16_SSILNSN_5MajorE0ELSP_0ELNSN_7ScaleInE1ELSQ_1EEEEEENS4_6LayoutINS5_IJNSA_ILi2EEESB_SB_EEENS5_IJSB_NSA_ILi0EEESW_EEEEENS5_IJNS4_10UnderscoreESZ_SZ_EEEEENS4_13SM90_TMA_LOADENS4_14ComposedLayoutINS4_7SwizzleILi3ELi4ELi3EEENS4_18smem_ptr_flag_bitsILi16EEENST_INS5_IJNSA_ILi8EEENSA_ILi64EEEEEENS5_IJS19_SB_EEEEEEEvNS4_8identityES12_S1D_vS1E_EENS_8epilogue10collective6detail29Sm90TmaWarpSpecializedAdapterINS1H_15DefaultEpilogueISI_SJ_SJ_NS1G_6thread17LinearCombinationISI_Li1EffLNS1L_9ScaleType4KindE0ELNS_15FloatRoundStyleE2ESI_EENS1_15EpilogueDefaultEEEEEvvEEEEvNT_6ParamsE:
	.zero		1664


//--------------------- SYMBOLS --------------------------

	.type		.nv.reservedSmem.offset0,@object
	.size		.nv.reservedSmem.offset0,0x4
	.type		__assertfail,@function
